	.headerflags	@"EF_CUDA_TEXMODE_UNIFIED EF_CUDA_64BIT_ADDRESS EF_CUDA_ACCELERATORS EF_CUDA_SM90 EF_CUDA_VIRTUAL_SM(EF_CUDA_SM90)"
	.elftype	@"ET_EXEC"


//--------------------- .nv.info                  --------------------------
	.section	.nv.info,"",@"SHT_CUDA_INFO"
	.align	4


	//----- nvinfo : EIATTR_REGCOUNT
	.align		4
        /*0000*/ 	.byte	0x04, 0x2f
        /*0002*/ 	.short	(.L_1 - .L_0)
	.align		4
.L_0:
        /*0004*/ 	.word	index@(triton_mm)
        /*0008*/ 	.word	0x0000003e


	//----- nvinfo : EIATTR_MIN_STACK_SIZE
	.align		4
.L_1:
        /*000c*/ 	.byte	0x04, 0x12
        /*000e*/ 	.short	(.L_3 - .L_2)
	.align		4
.L_2:
        /*0010*/ 	.word	index@(triton_mm)
        /*0014*/ 	.word	0x00000000


	//----- nvinfo : EIATTR_FRAME_SIZE
	.align		4
.L_3:
        /*0018*/ 	.byte	0x04, 0x11
        /*001a*/ 	.short	(.L_5 - .L_4)
	.align		4
.L_4:
        /*001c*/ 	.word	index@(triton_mm)
        /*0020*/ 	.word	0x00000000


	//----- nvinfo : EIATTR_MIN_STACK_SIZE
	.align		4
.L_5:
        /*0024*/ 	.byte	0x04, 0x12
        /*0026*/ 	.short	(.L_7 - .L_6)
	.align		4
.L_6:
        /*0028*/ 	.word	index@(triton_mm)
        /*002c*/ 	.word	0x00000000
.L_7:


//--------------------- .nv.info.triton_mm        --------------------------
	.section	.nv.info.triton_mm,"",@"SHT_CUDA_INFO"
	.sectionflags	@""
	.align	4


	//----- nvinfo : EIATTR_CUDA_API_VERSION
	.align		4
        /*0000*/ 	.byte	0x04, 0x37
        /*0002*/ 	.short	(.L_9 - .L_8)
.L_8:
        /*0004*/ 	.word	0x0000007c


	//----- nvinfo : EIATTR_KPARAM_INFO
	.align		4
.L_9:
        /*0008*/ 	.byte	0x04, 0x17
        /*000a*/ 	.short	(.L_11 - .L_10)
.L_10:
        /*000c*/ 	.word	0x00000000
        /*0010*/ 	.short	0x0004
        /*0012*/ 	.short	0x0020
        /*0014*/ 	.byte	0x00, 0xf0, 0x11, 0x00


	//----- nvinfo : EIATTR_KPARAM_INFO
	.align		4
.L_11:
        /*0018*/ 	.byte	0x04, 0x17
        /*001a*/ 	.short	(.L_13 - .L_12)
.L_12:
        /*001c*/ 	.word	0x00000000
        /*0020*/ 	.short	0x0003
        /*0022*/ 	.short	0x0018
        /*0024*/ 	.byte	0x00, 0xf0, 0x21, 0x00


	//----- nvinfo : EIATTR_KPARAM_INFO
	.align		4
.L_13:
        /*0028*/ 	.byte	0x04, 0x17
        /*002a*/ 	.short	(.L_15 - .L_14)
.L_14:
        /*002c*/ 	.word	0x00000000
        /*0030*/ 	.short	0x0002
        /*0032*/ 	.short	0x0010
        /*0034*/ 	.byte	0x00, 0xf0, 0x21, 0x00


	//----- nvinfo : EIATTR_KPARAM_INFO
	.align		4
.L_15:
        /*0038*/ 	.byte	0x04, 0x17
        /*003a*/ 	.short	(.L_17 - .L_16)
.L_16:
        /*003c*/ 	.word	0x00000000
        /*0040*/ 	.short	0x0001
        /*0042*/ 	.short	0x0008
        /*0044*/ 	.byte	0x00, 0xf0, 0x21, 0x00


	//----- nvinfo : EIATTR_KPARAM_INFO
	.align		4
.L_17:
        /*0048*/ 	.byte	0x04, 0x17
        /*004a*/ 	.short	(.L_19 - .L_18)
.L_18:
        /*004c*/ 	.word	0x00000000
        /*0050*/ 	.short	0x0000
        /*0052*/ 	.short	0x0000
        /*0054*/ 	.byte	0x00, 0xf0, 0x21, 0x00


	//----- nvinfo : EIATTR_SPARSE_MMA_MASK
	.align		4
.L_19:
        /*0058*/ 	.byte	0x03, 0x50
        /*005a*/ 	.short	0x0000


	//----- nvinfo : EIATTR_MAXREG_COUNT
	.align		4
        /*005c*/ 	.byte	0x03, 0x1b
        /*005e*/ 	.short	0x00ff


	//----- nvinfo : EIATTR_COOP_GROUP_MASK_REGIDS
	.align		4
        /*0060*/ 	.byte	0x04, 0x29
        /*0062*/ 	.short	(.L_21 - .L_20)


	//   ....[0]....
.L_20:
        /*0064*/ 	.word	0xffffffff


	//----- nvinfo : EIATTR_COOP_GROUP_INSTR_OFFSETS
	.align		4
.L_21:
        /*0068*/ 	.byte	0x04, 0x28
        /*006a*/ 	.short	(.L_23 - .L_22)


	//   ....[0]....
.L_22:
        /*006c*/ 	.word	0x00000ae0


	//----- nvinfo : EIATTR_EXIT_INSTR_OFFSETS
	.align		4
.L_23:
        /*0070*/ 	.byte	0x04, 0x1c
        /*0072*/ 	.short	(.L_25 - .L_24)


	//   ....[0]....
.L_24:
        /*0074*/ 	.word	0x00000040


	//   ....[1]....
        /*0078*/ 	.word	0x000021e0


	//   ....[2]....
        /*007c*/ 	.word	0x00002200


	//----- nvinfo : EIATTR_MAX_THREADS
	.align		4
.L_25:
        /*0080*/ 	.byte	0x04, 0x05
        /*0082*/ 	.short	(.L_27 - .L_26)
.L_26:
        /*0084*/ 	.word	0x00000100
        /*0088*/ 	.word	0x00000001
        /*008c*/ 	.word	0x00000001


	//----- nvinfo : EIATTR_CBANK_PARAM_SIZE
	.align		4
.L_27:
        /*0090*/ 	.byte	0x03, 0x19
        /*0092*/ 	.short	0x0024


	//----- nvinfo : EIATTR_PARAM_CBANK
	.align		4
        /*0094*/ 	.byte	0x04, 0x0a
        /*0096*/ 	.short	(.L_29 - .L_28)
	.align		4
.L_28:
        /*0098*/ 	.word	index@(.nv.constant0.triton_mm)
        /*009c*/ 	.short	0x0210
        /*009e*/ 	.short	0x0024


	//----- nvinfo : EIATTR_SW_WAR
	.align		4
.L_29:
        /*00a0*/ 	.byte	0x04, 0x36
        /*00a2*/ 	.short	(.L_31 - .L_30)
.L_30:
        /*00a4*/ 	.word	0x00000008
.L_31:


//--------------------- .nv.callgraph             --------------------------
	.section	.nv.callgraph,"",@"SHT_CUDA_CALLGRAPH"
	.align	4
	.sectionentsize	8
	.align		4
        /*0000*/ 	.word	0x00000000
	.align		4
        /*0004*/ 	.word	0xffffffff
	.align		4
        /*0008*/ 	.word	0x00000000
	.align		4
        /*000c*/ 	.word	0xfffffffe
	.align		4
        /*0010*/ 	.word	0x00000000
	.align		4
        /*0014*/ 	.word	0xfffffffd
	.align		4
        /*0018*/ 	.word	0x00000000
	.align		4
        /*001c*/ 	.word	0xfffffffc


//--------------------- .text.triton_mm           --------------------------
	.section	.text.triton_mm,"ax",@progbits
	.sectionflags	@"SHF_BARRIERS=1"
	.align	128
        .global         triton_mm
        .type           triton_mm,@function
        .size           triton_mm,(.L_x_2 - triton_mm)
        .other          triton_mm,@"STO_CUDA_ENTRY STV_DEFAULT"
triton_mm:
.text.triton_mm:
[----:B------:R-:W1:Y:S02]  /*0000*/  LDC R1, c[0x0][0x28] ;  /* 0x00000a00ff017b82 */ /* 0x000e640000000800 */
[----:B------:R-:W2:Y:S02]  /*0010*/  LDC R5, c[0x0][0x230] ;  /* 0x00008c00ff057b82 */ /* 0x000ea40000000800 */
[----:B--2---:R-:W-:-:S05]  /*0020*/  IMAD R0, R5, 0xc00, RZ ;  /* 0x00000c0005007824 */ /* 0x004fca00078e02ff */
[----:B------:R-:W-:-:S13]  /*0030*/  ISETP.NE.AND P0, PT, R0, RZ, PT ;  /* 0x000000ff0000720c */ /* 0x000fda0003f05270 */
[----:B------:R-:W-:Y:S05]  /*0040*/  @!P0 EXIT ;  /* 0x000000000000894d */ /* 0x000fea0003800000 */
[----:B------:R-:W2:Y:S01]  /*0050*/  S2R R10, SR_CTAID.X ;  /* 0x00000000000a7919 */ /* 0x000ea20000002500 */
[----:B------:R-:W-:Y:S01]  /*0060*/  VIADD R0, R5, 0x7f ;  /* 0x0000007f05007836 */ /* 0x000fe20000000000 */
[----:B------:R-:W3:Y:S01]  /*0070*/  S2UR UR4, SR_CgaCtaId ;  /* 0x00000000000479c3 */ /* 0x000ee20000008800 */
[----:B------:R-:W-:Y:S01]  /*0080*/  UMOV UR6, 0x400 ;  /* 0x0000040000067882 */ /* 0x000fe20000000000 */
[----:B------:R-:W-:Y:S01]  /*0090*/  ULDC.64 UR18, c[0x0][0x208] ;  /* 0x0000820000127ab9 */ /* 0x000fe20000000a00 */
[----:B------:R-:W-:Y:S01]  /*00a0*/  IMAD.MOV.U32 R20, RZ, RZ, 0x2 ;  /* 0x00000002ff147424 */ /* 0x000fe200078e00ff */
[----:B------:R-:W-:Y:S01]  /*00b0*/  SHF.R.S32.HI R3, RZ, 0x1f, R0 ;  /* 0x0000001fff037819 */ /* 0x000fe20000011400 */
[----:B------:R-:W-:Y:S01]  /*00c0*/  IMAD.MOV.U32 R18, RZ, RZ, -0x20 ;  /* 0xffffffe0ff127424 */ /* 0x000fe200078e00ff */
[----:B------:R-:W-:Y:S02]  /*00d0*/  CS2R R24, SRZ ;  /* 0x0000000000187805 */ /* 0x000fe4000001ff00 */
[----:B------:R-:W-:-:S02]  /*00e0*/  CS2R R26, SRZ ;  /* 0x00000000001a7805 */ /* 0x000fc4000001ff00 */
[----:B------:R-:W-:Y:S01]  /*00f0*/  LEA.HI R3, R3, R0, RZ, 0x7 ;  /* 0x0000000003037211 */ /* 0x000fe200078f38ff */
[----:B------:R-:W4:Y:S01]  /*0100*/  LDC.64 R22, c[0x0][0x220] ;  /* 0x00008800ff167b82 */ /* 0x000f220000000a00 */
[----:B------:R-:W-:Y:S02]  /*0110*/  CS2R R28, SRZ ;  /* 0x00000000001c7805 */ /* 0x000fe4000001ff00 */
[----:B------:R-:W-:Y:S02]  /*0120*/  CS2R R30, SRZ ;  /* 0x00000000001e7805 */ /* 0x000fe4000001ff00 */
[----:B------:R-:W-:Y:S02]  /*0130*/  CS2R R32, SRZ ;  /* 0x0000000000207805 */ /* 0x000fe4000001ff00 */
[----:B------:R-:W-:Y:S02]  /*0140*/  CS2R R34, SRZ ;  /* 0x0000000000227805 */ /* 0x000fe4000001ff00 */
[----:B------:R-:W-:-:S02]  /*0150*/  CS2R R36, SRZ ;  /* 0x0000000000247805 */ /* 0x000fc4000001ff00 */
[----:B------:R-:W-:Y:S02]  /*0160*/  CS2R R38, SRZ ;  /* 0x0000000000267805 */ /* 0x000fe4000001ff00 */
[----:B------:R-:W-:Y:S02]  /*0170*/  CS2R R40, SRZ ;  /* 0x0000000000287805 */ /* 0x000fe4000001ff00 */
[----:B------:R-:W-:Y:S02]  /*0180*/  CS2R R42, SRZ ;  /* 0x00000000002a7805 */ /* 0x000fe4000001ff00 */
[----:B------:R-:W-:Y:S02]  /*0190*/  CS2R R44, SRZ ;  /* 0x00000000002c7805 */ /* 0x000fe4000001ff00 */
[----:B------:R-:W-:Y:S02]  /*01a0*/  CS2R R46, SRZ ;  /* 0x00000000002e7805 */ /* 0x000fe4000001ff00 */
[----:B------:R-:W-:-:S02]  /*01b0*/  CS2R R48, SRZ ;  /* 0x0000000000307805 */ /* 0x000fc4000001ff00 */
[----:B------:R-:W-:Y:S02]  /*01c0*/  CS2R R50, SRZ ;  /* 0x0000000000327805 */ /* 0x000fe4000001ff00 */
[----:B------:R-:W-:Y:S02]  /*01d0*/  CS2R R52, SRZ ;  /* 0x0000000000347805 */ /* 0x000fe4000001ff00 */
[----:B------:R-:W-:Y:S01]  /*01e0*/  CS2R R54, SRZ ;  /* 0x0000000000367805 */ /* 0x000fe2000001ff00 */
[----:B---3--:R-:W-:-:S03]  /*01f0*/  UPRMT UR6, UR4, 0x654, UR6 ;  /* 0x0000065404067896 */ /* 0x008fc60008000006 */
[----:B------:R-:W-:Y:S01]  /*0200*/  UMOV UR4, 0xffffffff ;  /* 0xffffffff00047882 */ /* 0x000fe20000000000 */
[C---:B--2---:R-:W-:Y:S01]  /*0210*/  IMAD.HI R2, R10.reuse, 0x2aaaaaab, RZ ;  /* 0x2aaaaaab0a027827 */ /* 0x044fe200078e02ff */
[----:B------:R-:W-:Y:S02]  /*0220*/  IABS R11, R10 ;  /* 0x0000000a000b7213 */ /* 0x000fe40000000000 */
[----:B------:R-:W-:Y:S02]  /*0230*/  ISETP.GE.AND P2, PT, R10, RZ, PT ;  /* 0x000000ff0a00720c */ /* 0x000fe40003f46270 */
[----:B------:R-:W-:-:S04]  /*0240*/  SHF.R.U32.HI R7, RZ, 0x1f, R2 ;  /* 0x0000001fff077819 */ /* 0x000fc80000011602 */
[----:B------:R-:W-:-:S05]  /*0250*/  LEA.HI.SX32 R7, R2, R7, 0x1a ;  /* 0x0000000702077211 */ /* 0x000fca00078fd2ff */
[C---:B------:R-:W-:Y:S02]  /*0260*/  IMAD.SHL.U32 R4, R7.reuse, 0x8, RZ ;  /* 0x0000000807047824 */ /* 0x040fe400078e00ff */
[----:B------:R-:W-:-:S03]  /*0270*/  IMAD R13, R7, -0x180, R10 ;  /* 0xfffffe80070d7824 */ /* 0x000fc600078e020a */
[----:B------:R-:W-:-:S04]  /*0280*/  LEA.HI.SX32 R3, R3, -R4, 0x19 ;  /* 0x8000000403037211 */ /* 0x000fc800078fcaff */
[----:B------:R-:W-:-:S04]  /*0290*/  VIMNMX R6, R3, 0x8, PT ;  /* 0x0000000803067848 */ /* 0x000fc80003fe0100 */
[-C--:B------:R-:W-:Y:S02]  /*02a0*/  IABS R15, R6.reuse ;  /* 0x00000006000f7213 */ /* 0x080fe40000000000 */
[----:B------:R-:W-:Y:S02]  /*02b0*/  IABS R12, R6 ;  /* 0x00000006000c7213 */ /* 0x000fe40000000000 */
[----:B------:R-:W2:Y:S03]  /*02c0*/  I2F.RP R0, R15 ;  /* 0x0000000f00007306 */ /* 0x000ea60000209400 */
[----:B------:R-:W-:-:S05]  /*02d0*/  IMAD.MOV R17, RZ, RZ, -R12 ;  /* 0x000000ffff117224 */ /* 0x000fca00078e0a0c */
[----:B--2---:R-:W2:Y:S02]  /*02e0*/  MUFU.RCP R0, R0 ;  /* 0x0000000000007308 */ /* 0x004ea40000001000 */
[----:B--2---:R-:W-:Y:S01]  /*02f0*/  VIADD R2, R0, 0xffffffe ;  /* 0x0ffffffe00027836 */ /* 0x004fe20000000000 */
[----:B------:R-:W-:-:S05]  /*0300*/  IABS R0, R5 ;  /* 0x0000000500007213 */ /* 0x000fca0000000000 */
[----:B------:R2:W3:Y:S02]  /*0310*/  F2I.FTZ.U32.TRUNC.NTZ R3, R2 ;  /* 0x0000000200037305 */ /* 0x0004e4000021f000 */
[----:B--2---:R-:W-:Y:S02]  /*0320*/  IMAD.MOV.U32 R2, RZ, RZ, RZ ;  /* 0x000000ffff027224 */ /* 0x004fe400078e00ff */
[----:B---3--:R-:W-:-:S04]  /*0330*/  IMAD.MOV R8, RZ, RZ, -R3 ;  /* 0x000000ffff087224 */ /* 0x008fc800078e0a03 */
[----:B------:R-:W-:-:S04]  /*0340*/  IMAD R9, R8, R15, RZ ;  /* 0x0000000f08097224 */ /* 0x000fc800078e02ff */
[----:B------:R-:W-:Y:S02]  /*0350*/  IMAD.HI.U32 R8, R3, R9, R2 ;  /* 0x0000000903087227 */ /* 0x000fe400078e0002 */
[----:B------:R-:W2:Y:S01]  /*0360*/  I2F.RP R9, R0 ;  /* 0x0000000000097306 */ /* 0x000ea20000209400 */
[----:B------:R-:W3:Y:S03]  /*0370*/  S2R R3, SR_TID.X ;  /* 0x0000000000037919 */ /* 0x000ee60000002100 */
[----:B------:R-:W-:-:S04]  /*0380*/  IMAD.HI.U32 R2, R8, R11, RZ ;  /* 0x0000000b08027227 */ /* 0x000fc800078e00ff */
[----:B------:R-:W-:Y:S01]  /*0390*/  IMAD R2, R2, R17, R11 ;  /* 0x0000001102027224 */ /* 0x000fe200078e020b */
[----:B------:R-:W-:-:S04]  /*03a0*/  IABS R11, R13 ;  /* 0x0000000d000b7213 */ /* 0x000fc80000000000 */
[----:B------:R-:W-:Y:S01]  /*03b0*/  ISETP.GT.U32.AND P0, PT, R15, R2, PT ;  /* 0x000000020f00720c */ /* 0x000fe20003f04070 */
[----:B------:R-:W-:Y:S01]  /*03c0*/  IMAD.HI.U32 R8, R8, R11, RZ ;  /* 0x0000000b08087227 */ /* 0x000fe200078e00ff */
[----:B--2---:R-:W2:Y:S03]  /*03d0*/  MUFU.RCP R9, R9 ;  /* 0x0000000900097308 */ /* 0x004ea60000001000 */
[----:B------:R-:W-:-:S05]  /*03e0*/  IMAD R10, R8, R17, R11 ;  /* 0x00000011080a7224 */ /* 0x000fca00078e020b */
[----:B------:R-:W-:-:S03]  /*03f0*/  ISETP.GT.U32.AND P1, PT, R15, R10, PT ;  /* 0x0000000a0f00720c */ /* 0x000fc60003f24070 */
[----:B------:R-:W-:Y:S02]  /*0400*/  @!P0 IMAD.IADD R2, R2, 0x1, -R15 ;  /* 0x0000000102028824 */ /* 0x000fe400078e0a0f */
[----:B--2---:R-:W-:-:S03]  /*0410*/  VIADD R7, R9, 0xffffffe ;  /* 0x0ffffffe09077836 */ /* 0x004fc60000000000 */
[----:B------:R-:W-:Y:S02]  /*0420*/  ISETP.GT.U32.AND P0, PT, R15, R2, PT ;  /* 0x000000020f00720c */ /* 0x000fe40003f04070 */
[----:B------:R-:W-:Y:S01]  /*0430*/  LOP3.LUT R9, RZ, R6, RZ, 0x33, !PT ;  /* 0x00000006ff097212 */ /* 0x000fe200078e33ff */
[----:B------:R-:W2:Y:S02]  /*0440*/  F2I.FTZ.U32.TRUNC.NTZ R7, R7 ;  /* 0x0000000700077305 */ /* 0x000ea4000021f000 */
[----:B------:R-:W-:Y:S02]  /*0450*/  @!P1 IMAD.IADD R10, R10, 0x1, -R15 ;  /* 0x000000010a0a9824 */ /* 0x000fe400078e0a0f */
[----:B------:R-:W-:-:S06]  /*0460*/  @!P1 VIADD R8, R8, 0x1 ;  /* 0x0000000108089836 */ /* 0x000fcc0000000000 */
[----:B------:R-:W-:Y:S01]  /*0470*/  @!P0 IMAD.IADD R2, R2, 0x1, -R15 ;  /* 0x0000000102028824 */ /* 0x000fe200078e0a0f */
[----:B------:R-:W-:Y:S02]  /*0480*/  ISETP.NE.AND P0, PT, R6, RZ, PT ;  /* 0x000000ff0600720c */ /* 0x000fe40003f05270 */
[----:B------:R-:W-:Y:S01]  /*0490*/  LOP3.LUT R6, R13, R6, RZ, 0x3c, !PT ;  /* 0x000000060d067212 */ /* 0x000fe200078e3cff */
[----:B------:R-:W-:Y:S01]  /*04a0*/  @!P2 IMAD.MOV R2, RZ, RZ, -R2 ;  /* 0x000000ffff02a224 */ /* 0x000fe200078e0a02 */
[----:B------:R-:W-:Y:S02]  /*04b0*/  ISETP.GE.U32.AND P2, PT, R10, R15, PT ;  /* 0x0000000f0a00720c */ /* 0x000fe40003f46070 */
[----:B------:R-:W-:Y:S01]  /*04c0*/  ISETP.GE.AND P3, PT, R6, RZ, PT ;  /* 0x000000ff0600720c */ /* 0x000fe20003f66270 */
[----:B------:R-:W-:Y:S01]  /*04d0*/  IMAD.MOV.U32 R6, RZ, RZ, RZ ;  /* 0x000000ffff067224 */ /* 0x000fe200078e00ff */
[----:B------:R-:W-:Y:S02]  /*04e0*/  SEL R11, R9, R2, !P0 ;  /* 0x00000002090b7207 */ /* 0x000fe40004000000 */
[----:B---3--:R-:W-:-:S03]  /*04f0*/  SHF.R.U32.HI R2, RZ, 0x2, R3 ;  /* 0x00000002ff027819 */ /* 0x008fc60000011603 */
[----:B------:R-:W-:Y:S01]  /*0500*/  IMAD.IADD R11, R4, 0x1, R11 ;  /* 0x00000001040b7824 */ /* 0x000fe200078e020b */
[----:B------:R-:W-:Y:S01]  /*0510*/  SGXT.U32 R13, R2, 0x6 ;  /* 0x00000006020d781a */ /* 0x000fe20000000000 */
[----:B--2---:R-:W-:Y:S02]  /*0520*/  IMAD.MOV R4, RZ, RZ, -R7 ;  /* 0x000000ffff047224 */ /* 0x004fe400078e0a07 */
[----:B------:R-:W-:Y:S02]  /*0530*/  IMAD.SHL.U32 R12, R11, 0x80, RZ ;  /* 0x000000800b0c7824 */ /* 0x000fe400078e00ff */
[----:B------:R-:W-:Y:S01]  /*0540*/  @P2 VIADD R8, R8, 0x1 ;  /* 0x0000000108082836 */ /* 0x000fe20000000000 */
[----:B------:R-:W-:Y:S02]  /*0550*/  MOV R11, R4 ;  /* 0x00000004000b7202 */ /* 0x000fe40000000f00 */
[----:B------:R-:W-:Y:S01]  /*0560*/  LOP3.LUT R10, R12, R13, RZ, 0xfc, !PT ;  /* 0x0000000d0c0a7212 */ /* 0x000fe200078efcff */
[----:B------:R-:W-:Y:S01]  /*0570*/  @!P3 IMAD.MOV R8, RZ, RZ, -R8 ;  /* 0x000000ffff08b224 */ /* 0x000fe200078e0a08 */
[----:B------:R-:W-:Y:S01]  /*0580*/  LOP3.LUT R14, R12, 0x40, R13, 0xfe, !PT ;  /* 0x000000400c0e7812 */ /* 0x000fe200078efe0d */
[----:B------:R-:W-:Y:S01]  /*0590*/  IMAD R11, R11, R0, RZ ;  /* 0x000000000b0b7224 */ /* 0x000fe200078e02ff */
[----:B------:R-:W-:-:S02]  /*05a0*/  IABS R15, R10 ;  /* 0x0000000a000f7213 */ /* 0x000fc40000000000 */
[----:B------:R-:W-:Y:S01]  /*05b0*/  IABS R17, R14 ;  /* 0x0000000e00117213 */ /* 0x000fe20000000000 */
[----:B------:R-:W-:Y:S01]  /*05c0*/  IMAD.HI.U32 R6, R7, R11, R6 ;  /* 0x0000000b07067227 */ /* 0x000fe200078e0006 */
[----:B------:R-:W-:-:S05]  /*05d0*/  SEL R11, R9, R8, !P0 ;  /* 0x00000008090b7207 */ /* 0x000fca0004000000 */
[----:B------:R-:W-:-:S04]  /*05e0*/  IMAD.HI.U32 R2, R6, R15, RZ ;  /* 0x0000000f06027227 */ /* 0x000fc800078e00ff */
[----:B------:R-:W-:-:S04]  /*05f0*/  IMAD.HI.U32 R6, R6, R17, RZ ;  /* 0x0000001106067227 */ /* 0x000fc800078e00ff */
[----:B------:R-:W-:Y:S02]  /*0600*/  IMAD.MOV R2, RZ, RZ, -R2 ;  /* 0x000000ffff027224 */ /* 0x000fe400078e0a02 */
[----:B------:R-:W-:Y:S02]  /*0610*/  IMAD.MOV R6, RZ, RZ, -R6 ;  /* 0x000000ffff067224 */ /* 0x000fe400078e0a06 */
[C---:B------:R-:W-:Y:S02]  /*0620*/  IMAD R15, R0.reuse, R2, R15 ;  /* 0x00000002000f7224 */ /* 0x040fe400078e020f */
[C---:B------:R-:W-:Y:S02]  /*0630*/  IMAD R17, R0.reuse, R6, R17 ;  /* 0x0000000600117224 */ /* 0x040fe400078e0211 */
[----:B------:R-:W-:Y:S01]  /*0640*/  IMAD.SHL.U32 R11, R11, 0x40, RZ ;  /* 0x000000400b0b7824 */ /* 0x000fe200078e00ff */
[C---:B------:R-:W-:Y:S01]  /*0650*/  ISETP.GT.U32.AND P0, PT, R0.reuse, R15, PT ;  /* 0x0000000f0000720c */ /* 0x040fe20003f04070 */
[----:B------:R-:W-:Y:S01]  /*0660*/  IMAD.SHL.U32 R2, R3, 0x8, RZ ;  /* 0x0000000803027824 */ /* 0x000fe200078e00ff */
[----:B------:R-:W-:-:S02]  /*0670*/  ISETP.GT.U32.AND P1, PT, R0, R17, PT ;  /* 0x000000110000720c */ /* 0x000fc40003f24070 */
[----:B------:R-:W-:Y:S02]  /*0680*/  LOP3.LUT R19, R11, R13, RZ, 0xfc, !PT ;  /* 0x0000000d0b137212 */ /* 0x000fe400078efcff */
[----:B------:R-:W-:-:S03]  /*0690*/  LOP3.LUT R9, R2, 0x18, R3, 0x48, !PT ;  /* 0x0000001802097812 */ /* 0x000fc600078e4803 */
[----:B------:R-:W-:-:S04]  /*06a0*/  IMAD.HI R4, R19, 0x2aaaaaab, RZ ;  /* 0x2aaaaaab13047827 */ /* 0x000fc800078e02ff */
[----:B------:R-:W-:Y:S01]  /*06b0*/  @!P0 IMAD.IADD R15, R15, 0x1, -R0 ;  /* 0x000000010f0f8824 */ /* 0x000fe200078e0a00 */
[----:B------:R-:W-:Y:S01]  /*06c0*/  SHF.R.U32.HI R7, RZ, 0x1f, R4 ;  /* 0x0000001fff077819 */ /* 0x000fe20000011604 */
[----:B------:R-:W-:Y:S01]  /*06d0*/  @!P1 IMAD.IADD R17, R17, 0x1, -R0 ;  /* 0x0000000111119824 */ /* 0x000fe200078e0a00 */
[----:B------:R-:W-:Y:S02]  /*06e0*/  ISETP.GE.AND P0, PT, R10, RZ, PT ;  /* 0x000000ff0a00720c */ /* 0x000fe40003f06270 */
[C---:B------:R-:W-:Y:S02]  /*06f0*/  ISETP.GT.U32.AND P2, PT, R0.reuse, R15, PT ;  /* 0x0000000f0000720c */ /* 0x040fe40003f44070 */
[----:B------:R-:W-:Y:S02]  /*0700*/  ISETP.GT.U32.AND P3, PT, R0, R17, PT ;  /* 0x000000110000720c */ /* 0x000fe40003f64070 */
[----:B------:R-:W-:Y:S02]  /*0710*/  ISETP.GE.AND P1, PT, R14, RZ, PT ;  /* 0x000000ff0e00720c */ /* 0x000fe40003f26270 */
[----:B------:R-:W-:Y:S01]  /*0720*/  LEA.HI R8, R4, R7, RZ, 0x17 ;  /* 0x0000000704087211 */ /* 0x000fe200078fb8ff */
[C---:B------:R-:W-:Y:S01]  /*0730*/  IMAD R4, R13.reuse, 0x20, R9 ;  /* 0x000000200d047824 */ /* 0x040fe200078e0209 */
[----:B------:R-:W2:Y:S01]  /*0740*/  LDC.64 R6, c[0x0][0x218] ;  /* 0x00008600ff067b82 */ /* 0x000ea20000000a00 */
[----:B------:R-:W-:-:S02]  /*0750*/  LOP3.LUT R10, R13, 0x40, RZ, 0xfc, !PT ;  /* 0x000000400d0a7812 */ /* 0x000fc400078efcff */
[----:B------:R-:W-:Y:S01]  /*0760*/  IMAD R13, R8, -0xc00, R19 ;  /* 0xfffff400080d7824 */ /* 0x000fe200078e0213 */
[----:B------:R-:W-:Y:S02]  /*0770*/  LOP3.LUT R8, RZ, R5, RZ, 0x33, !PT ;  /* 0x00000005ff087212 */ /* 0x000fe400078e33ff */
[----:B------:R-:W-:Y:S01]  /*0780*/  @!P2 IADD3 R15, R15, -R0, RZ ;  /* 0x800000000f0fa210 */ /* 0x000fe20007ffe0ff */
[----:B------:R-:W-:Y:S01]  /*0790*/  @!P3 IMAD.IADD R17, R17, 0x1, -R0 ;  /* 0x000000011111b824 */ /* 0x000fe200078e0a00 */
[----:B------:R-:W-:Y:S01]  /*07a0*/  ISETP.NE.AND P2, PT, R5, RZ, PT ;  /* 0x000000ff0500720c */ /* 0x000fe20003f45270 */
[----:B------:R-:W-:Y:S01]  /*07b0*/  IMAD R10, R10, 0x20, R9 ;  /* 0x000000200a0a7824 */ /* 0x000fe200078e0209 */
[----:B------:R-:W-:Y:S01]  /*07c0*/  LOP3.LUT R0, R2, 0x18, RZ, 0xc0, !PT ;  /* 0x0000001802007812 */ /* 0x000fe200078ec0ff */
[----:B------:R-:W-:Y:S01]  /*07d0*/  @!P0 IMAD.MOV R15, RZ, RZ, -R15 ;  /* 0x000000ffff0f8224 */ /* 0x000fe200078e0a0f */
[----:B------:R-:W-:Y:S01]  /*07e0*/  SHF.R.U32.HI R9, RZ, 0x3, R3 ;  /* 0x00000003ff097819 */ /* 0x000fe20000011603 */
[----:B------:R-:W-:-:S02]  /*07f0*/  @!P1 IMAD.MOV R17, RZ, RZ, -R17 ;  /* 0x000000ffff119224 */ /* 0x000fc400078e0a11 */
[----:B------:R-:W-:Y:S01]  /*0800*/  IMAD R19, R13, 0xc00, R0 ;  /* 0x00000c000d137824 */ /* 0x000fe200078e0200 */
[C---:B------:R-:W-:Y:S02]  /*0810*/  SEL R15, R8.reuse, R15, !P2 ;  /* 0x0000000f080f7207 */ /* 0x040fe40005000000 */
[----:B------:R-:W-:Y:S01]  /*0820*/  SEL R17, R8, R17, !P2 ;  /* 0x0000001108117207 */ /* 0x000fe20005000000 */
[----:B----4-:R-:W-:Y:S01]  /*0830*/  IMAD.WIDE R22, R19, 0x2, R22 ;  /* 0x0000000213167825 */ /* 0x010fe200078e0216 */
[----:B------:R-:W-:-:S03]  /*0840*/  SGXT.U32 R9, R9, 0x5 ;  /* 0x000000050909781a */ /* 0x000fc60000000000 */
[--C-:B------:R-:W-:Y:S02]  /*0850*/  IMAD R13, R15, 0xc00, R0.reuse ;  /* 0x00000c000f0d7824 */ /* 0x100fe400078e0200 */
[----:B------:R-:W-:Y:S01]  /*0860*/  IMAD R15, R17, 0xc00, R0 ;  /* 0x00000c00110f7824 */ /* 0x000fe200078e0200 */
[----:B------:R-:W-:Y:S01]  /*0870*/  LOP3.LUT R0, R9, R12, RZ, 0xfc, !PT ;  /* 0x0000000c09007212 */ /* 0x000fe200078efcff */
[--C-:B--2---:R-:W-:Y:S01]  /*0880*/  IMAD.WIDE R8, R13, 0x2, R6.reuse ;  /* 0x000000020d087825 */ /* 0x104fe200078e0206 */
[----:B------:R-:W-:Y:S02]  /*0890*/  LEA R13, R4, UR6, 0x1 ;  /* 0x00000006040d7c11 */ /* 0x000fe4000f8e08ff */
[----:B------:R-:W-:Y:S01]  /*08a0*/  LEA R17, R10, UR6, 0x1 ;  /* 0x000000060a117c11 */ /* 0x000fe2000f8e08ff */
[----:B------:R-:W-:Y:S01]  /*08b0*/  IMAD.WIDE R14, R15, 0x2, R6 ;  /* 0x000000020f0e7825 */ /* 0x000fe200078e0206 */
[----:B------:R-:W-:Y:S01]  /*08c0*/  IADD3 R12, P0, R22, 0xc0, RZ ;  /* 0x000000c0160c7810 */ /* 0x000fe20007f1e0ff */
[----:B------:R-:W-:Y:S01]  /*08d0*/  @!PT LDS RZ, [RZ] ;  /* 0x00000000fffff984 */ /* 0x000fe20000000800 */
[----:B------:R-:W-:Y:S01]  /*08e0*/  @!PT LDS RZ, [RZ] ;  /* 0x00000000fffff984 */ /* 0x000fe20000000800 */
[----:B------:R-:W-:Y:S01]  /*08f0*/  @!PT LDS RZ, [RZ] ;  /* 0x00000000fffff984 */ /* 0x000fe20000000800 */
[----:B------:R-:W-:Y:S01]  /*0900*/  LDGSTS.E.BYPASS.128 [R13], desc[UR18][R8.64] ;  /* 0x00000000080d7fae */ /* 0x000fe2000b901c52 */
[----:B------:R-:W-:-:S02]  /*0910*/  IADD3 R6, P2, R8, 0xc0, RZ ;  /* 0x000000c008067810 */ /* 0x000fc40007f5e0ff */
[----:B------:R-:W-:Y:S01]  /*0920*/  IADD3 R16, P1, R14, 0xc0, RZ ;  /* 0x000000c00e107810 */ /* 0x000fe20007f3e0ff */
[----:B------:R-:W-:Y:S01]  /*0930*/  LDGSTS.E.BYPASS.128 [R17], desc[UR18][R14.64] ;  /* 0x000000000e117fae */ /* 0x000fe2000b901c52 */
[----:B------:R-:W-:Y:S02]  /*0940*/  IMAD.X R21, RZ, RZ, R23, P0 ;  /* 0x000000ffff157224 */ /* 0x000fe400000e0617 */
[----:B------:R-:W-:Y:S01]  /*0950*/  IMAD.X R7, RZ, RZ, R9, P2 ;  /* 0x000000ffff077224 */ /* 0x000fe200010e0609 */
[----:B------:R-:W0:Y:S01]  /*0960*/  LDGDEPBAR ;  /* 0x00000000000079af */ /* 0x000e220000000000 */
[----:B------:R-:W-:-:S03]  /*0970*/  IMAD.X R19, RZ, RZ, R15, P1 ;  /* 0x000000ffff137224 */ /* 0x000fc600008e060f */
[----:B------:R-:W-:Y:S04]  /*0980*/  LDGSTS.E.BYPASS.128 [R13+0x8000], desc[UR18][R22.64] ;  /* 0x08000000160d7fae */ /* 0x000fe8000b901c52 */
[----:B------:R-:W0:Y:S01]  /*0990*/  LDGDEPBAR ;  /* 0x00000000000079af */ /* 0x000e220000000000 */
[----:B------:R-:W-:Y:S06]  /*09a0*/  BAR.SYNC.DEFER_BLOCKING 0x0 ;  /* 0x0000000000007b1d */ /* 0x000fec0000010000 */
[----:B------:R-:W-:Y:S01]  /*09b0*/  @!PT LDS RZ, [RZ] ;  /* 0x00000000fffff984 */ /* 0x000fe20000000800 */
[----:B------:R-:W-:Y:S01]  /*09c0*/  @!PT LDS RZ, [RZ] ;  /* 0x00000000fffff984 */ /* 0x000fe20000000800 */
[----:B------:R-:W-:Y:S01]  /*09d0*/  @!PT LDS RZ, [RZ] ;  /* 0x00000000fffff984 */ /* 0x000fe20000000800 */
[----:B------:R-:W-:Y:S04]  /*09e0*/  LDGSTS.E.BYPASS.128 [R13+0x2000], desc[UR18][R8.64+0x40] ;  /* 0x02000040080d7fae */ /* 0x000fe8000b901c52 */
[----:B------:R-:W-:Y:S04]  /*09f0*/  LDGSTS.E.BYPASS.128 [R17+0x2000], desc[UR18][R14.64+0x40] ;  /* 0x020000400e117fae */ /* 0x000fe8000b901c52 */
[----:B------:R-:W0:Y:S04]  /*0a00*/  LDGDEPBAR ;  /* 0x00000000000079af */ /* 0x000e280000000000 */
[----:B------:R-:W-:Y:S04]  /*0a10*/  LDGSTS.E.BYPASS.128 [R13+0x9000], desc[UR18][R22.64+0x40] ;  /* 0x09000040160d7fae */ /* 0x000fe8000b901c52 */
[----:B------:R-:W0:Y:S01]  /*0a20*/  LDGDEPBAR ;  /* 0x00000000000079af */ /* 0x000e220000000000 */
[----:B------:R-:W-:Y:S06]  /*0a30*/  BAR.SYNC.DEFER_BLOCKING 0x0 ;  /* 0x0000000000007b1d */ /* 0x000fec0000010000 */
[----:B------:R-:W-:Y:S01]  /*0a40*/  @!PT LDS RZ, [RZ] ;  /* 0x00000000fffff984 */ /* 0x000fe20000000800 */
[----:B------:R-:W-:Y:S01]  /*0a50*/  @!PT LDS RZ, [RZ] ;  /* 0x00000000fffff984 */ /* 0x000fe20000000800 */
[----:B------:R-:W-:Y:S01]  /*0a60*/  @!PT LDS RZ, [RZ] ;  /* 0x00000000fffff984 */ /* 0x000fe20000000800 */
[----:B------:R-:W-:Y:S04]  /*0a70*/  LDGSTS.E.BYPASS.128 [R13+0x4000], desc[UR18][R8.64+0x80] ;  /* 0x04000080080d7fae */ /* 0x000fe8000b901c52 */
[----:B------:R2:W-:Y:S04]  /*0a80*/  LDGSTS.E.BYPASS.128 [R17+0x4000], desc[UR18][R14.64+0x80] ;  /* 0x040000800e117fae */ /* 0x0005e8000b901c52 */
[----:B------:R-:W0:Y:S04]  /*0a90*/  LDGDEPBAR ;  /* 0x00000000000079af */ /* 0x000e280000000000 */
[----:B------:R3:W-:Y:S04]  /*0aa0*/  LDGSTS.E.BYPASS.128 [R13+0xa000], desc[UR18][R22.64+0x80] ;  /* 0x0a000080160d7fae */ /* 0x0007e8000b901c52 */
[----:B------:R-:W0:Y:S01]  /*0ab0*/  LDGDEPBAR ;  /* 0x00000000000079af */ /* 0x000e220000000000 */
[----:B--2---:R-:W-:-:S04]  /*0ac0*/  SHF.R.U32.HI R17, RZ, 0x5, R3 ;  /* 0x00000005ff117819 */ /* 0x004fc80000011603 */
[----:B---3--:R-:W-:-:S07]  /*0ad0*/  LOP3.LUT R22, R17, 0x7fffffc, RZ, 0xc0, !PT ;  /* 0x07fffffc11167812 */ /* 0x008fce00078ec0ff */
.L_x_0:
[----:B------:R-:W2:Y:S01]  /*0ae0*/  SHFL.IDX PT, R8, R22, RZ, 0x1f ;  /* 0x00001fff16087589 */ /* 0x000ea200000e0000 */
[----:B------:R-:W-:Y:S01]  /*0af0*/  UIADD3 UR4, UR4, 0x1, URZ ;  /* 0x0000000104047890 */ /* 0x000fe2000fffe03f */
[----:B------:R-:W-:-:S04]  /*0b00*/  DEPBAR.LE SB0, 0x4 ;  /* 0x000081000000791a */ /* 0x000fc80000000000 */
[----:B------:R-:W-:Y:S01]  /*0b10*/  UISETP.GE.AND UP0, UPT, UR4, 0x4, UPT ;  /* 0x000000040400788c */ /* 0x000fe2000bf06270 */
[----:B------:R-:W-:Y:S01]  /*0b20*/  BAR.SYNC.DEFER_BLOCKING 0x0 ;  /* 0x0000000000007b1d */ /* 0x000fe20000010000 */
[----:B------:R-:W-:Y:S02]  /*0b30*/  VIADD R20, R20, 0x1 ;  /* 0x0000000114147836 */ /* 0x000fe40000000000 */
[----:B------:R-:W-:Y:S01]  /*0b40*/  USEL UR16, UR4, URZ, !UP0 ;  /* 0x0000003f04107287 */ /* 0x000fe2000c000000 */
[----:B------:R-:W-:Y:S02]  /*0b50*/  IMAD.MOV.U32 R14, RZ, RZ, R12 ;  /* 0x000000ffff0e7224 */ /* 0x000fe400078e000c */
[----:B------:R-:W-:Y:S01]  /*0b60*/  UMOV UR11, 0x80000020 ;  /* 0x80000020000b7882 */ /* 0x000fe20000000000 */
[----:B------:R-:W-:Y:S01]  /*0b70*/  ULEA UR4, UR16, UR6, 0xd ;  /* 0x0000000610047291 */ /* 0x000fe2000f8e683f */
[----:B------:R-:W-:Y:S01]  /*0b80*/  ISETP.GE.AND P1, PT, R20, 0x4, PT ;  /* 0x000000041400780c */ /* 0x000fe20003f26270 */
[----:B------:R-:W-:-:S02]  /*0b90*/  VIADD R12, R18, 0x40 ;  /* 0x00000040120c7836 */ /* 0x000fc40000000000 */
[----:B------:R-:W-:Y:S01]  /*0ba0*/  USHF.R.U32.HI UR4, URZ, 0x4, UR4 ;  /* 0x000000043f047899 */ /* 0x000fe20008011604 */
[----:B------:R-:W-:-:S03]  /*0bb0*/  SEL R20, R20, RZ, !P1 ;  /* 0x000000ff14147207 */ /* 0x000fc60004800000 */
[----:B------:R-:W-:Y:S01]  /*0bc0*/  ULOP3.LUT UR4, UR4, 0x3fff, URZ, 0xc0, !UPT ;  /* 0x00003fff04047892 */ /* 0x000fe2000f8ec03f */
[----:B------:R-:W-:Y:S02]  /*0bd0*/  LEA R9, R20, UR6, 0xd ;  /* 0x0000000614097c11 */ /* 0x000fe4000f8e68ff */
[----:B--2---:R-:W-:Y:S01]  /*0be0*/  R2UR UR5, R8 ;  /* 0x00000000080572ca */ /* 0x004fe200000e0000 */
[----:B------:R-:W-:Y:S02]  /*0bf0*/  VIADD R8, R18, 0x20 ;  /* 0x0000002012087836 */ /* 0x000fe40000000000 */
[--C-:B------:R-:W-:Y:S02]  /*0c00*/  IMAD R15, R4, 0x2, R9.reuse ;  /* 0x00000002040f7824 */ /* 0x100fe400078e0209 */
[----:B------:R-:W-:Y:S01]  /*0c10*/  IMAD R23, R10, 0x2, R9 ;  /* 0x000000020a177824 */ /* 0x000fe200078e0209 */
[----:B------:R-:W-:Y:S01]  /*0c20*/  WARPGROUP.ARRIVE ;  /* 0x00000000000079c5 */ /* 0x000fe20000000000 */
[----:B------:R-:W-:Y:S01]  /*0c30*/  ISETP.GE.U32.AND P0, PT, R8, 0xba0, PT ;  /* 0x00000ba00800780c */ /* 0x000fe20003f06070 */
[----:B------:R-:W-:Y:S01]  /*0c40*/  IMAD.MOV.U32 R9, RZ, RZ, R19 ;  /* 0x000000ffff097224 */ /* 0x000fe200078e0013 */
[----:B------:R-:W-:Y:S01]  /*0c50*/  MOV R8, R16 ;  /* 0x0000001000087202 */ /* 0x000fe20000000f00 */
[----:B------:R-:W-:-:S02]  /*0c60*/  IMAD R19, R20, 0x1000, R13 ;  /* 0x0000100014137824 */ /* 0x000fc400078e020d */
[----:B------:R-:W-:Y:S01]  /*0c70*/  VIADD R20, R20, 0x1 ;  /* 0x0000000114147836 */ /* 0x000fe20000000000 */
[----:B------:R-:W-:Y:S02]  /*0c80*/  USHF.L.U32 UR7, UR5, 0x6, URZ ;  /* 0x0000000605077899 */ /* 0x000fe4000800063f */
[----:B------:R-:W-:Y:S02]  /*0c90*/  ULEA UR5, UR16, UR6, 0xc ;  /* 0x0000000610057291 */ /* 0x000fe4000f8e603f */
[----:B------:R-:W-:Y:S01]  /*0ca0*/  ULOP3.LUT UR7, UR7, 0x1c0, URZ, 0xc0, !UPT ;  /* 0x000001c007077892 */ /* 0x000fe2000f8ec03f */
[C---:B------:R-:W-:Y:S01]  /*0cb0*/  ISETP.GE.AND P1, PT, R20.reuse, 0x4, PT ;  /* 0x000000041400780c */ /* 0x040fe20003f26270 */
[----:B------:R-:W-:Y:S02]  /*0cc0*/  UIADD3 UR5, UR5, 0x8000, URZ ;  /* 0x0000800005057890 */ /* 0x000fe4000fffe03f */
[----:B------:R-:W-:Y:S01]  /*0cd0*/  UIADD3 UR12, UP0, UR7, UR4, URZ ;  /* 0x00000004070c7290 */ /* 0x000fe2000ff1e03f */
[----:B------:R-:W-:Y:S01]  /*0ce0*/  SEL R20, R20, RZ, !P1 ;  /* 0x000000ff14147207 */ /* 0x000fe20004800000 */
[----:B------:R-:W-:-:S02]  /*0cf0*/  USHF.R.U32.HI UR5, URZ, 0x4, UR5 ;  /* 0x000000043f057899 */ /* 0x000fc40008011605 */
[----:B------:R-:W-:Y:S02]  /*0d00*/  UIADD3.X UR13, URZ, URZ, URZ, UP0, !UPT ;  /* 0x0000003f3f0d7290 */ /* 0x000fe400087fe43f */
[----:B------:R-:W-:Y:S02]  /*0d10*/  ULOP3.LUT UR4, UR5, 0x3fff, URZ, 0xc0, !UPT ;  /* 0x00003fff05047892 */ /* 0x000fe4000f8ec03f */
[----:B------:R-:W-:Y:S02]  /*0d20*/  ULOP3.LUT UR8, UR12, 0x2000000, URZ, 0xfc, !UPT ;  /* 0x020000000c087892 */ /* 0x000fe4000f8efc3f */
[----:B------:R-:W-:Y:S02]  /*0d30*/  ULOP3.LUT UR10, UR4, 0x1000000, URZ, 0xfc, !UPT ;  /* 0x01000000040a7892 */ /* 0x000fe4000f8efc3f */
[----:B------:R-:W-:Y:S01]  /*0d40*/  ULOP3.LUT UR9, UR13, 0x80000020, URZ, 0xfc, !UPT ;  /* 0x800000200d097892 */ /* 0x000fe2000f8efc3f */
[----:B------:R-:W-:Y:S01]  /*0d50*/  UMOV UR5, URZ ;  /* 0x0000003f00057c82 */ /* 0x000fe20008000000 */
[----:B------:R-:W-:-:S04]  /*0d60*/  UIADD3 UR16, UR16, 0x1, URZ ;  /* 0x0000000110107890 */ /* 0x000fc8000fffe03f */
[----:B------:R-:W-:-:S03]  /*0d70*/  UISETP.GE.AND UP0, UPT, UR16, 0x4, UPT ;  /* 0x000000041000788c */ /* 0x000fc6000bf06270 */
[----:B------:R-:W-:Y:S01]  /*0d80*/  HGMMA.64x64x16.F32.BF16 R24, gdesc[UR8], R24 ;  /* 0x00e00000081879f0 */ /* 0x000fe20008701818 */
[----:B------:R-:W-:Y:S01]  /*0d90*/  UMOV UR8, 0x2000002 ;  /* 0x0200000200087882 */ /* 0x000fe20000000000 */
[----:B------:R-:W-:Y:S01]  /*0da0*/  UMOV UR9, 0x80000020 ;  /* 0x8000002000097882 */ /* 0x000fe20000000000 */
[----:B------:R-:W-:Y:S01]  /*0db0*/  UMOV UR10, 0x1000002 ;  /* 0x01000002000a7882 */ /* 0x000fe20000000000 */
[----:B------:R-:W-:Y:S01]  /*0dc0*/  UMOV UR11, 0x80000020 ;  /* 0x80000020000b7882 */ /* 0x000fe20000000000 */
[----:B------:R-:W-:Y:S02]  /*0dd0*/  UIADD3.64 UR12, UR12, UR8, URZ ;  /* 0x000000080c0c7297 */ /* 0x000fe4000fffe03f */
[----:B------:R-:W-:Y:S02]  /*0de0*/  UIADD3.64 UR14, UR4, UR10, URZ ;  /* 0x0000000a040e7297 */ /* 0x000fe4000fffe03f */
[----:B------:R-:W-:-:S04]  /*0df0*/  USEL UR20, UR16, URZ, !UP0 ;  /* 0x0000003f10147287 */ /* 0x000fc8000c000000 */
[----:B------:R-:W-:Y:S02]  /*0e00*/  ULEA UR4, UR20, UR6, 0xd ;  /* 0x0000000614047291 */ /* 0x000fe4000f8e683f */
[----:B------:R-:W-:Y:S02]  /*0e10*/  ULEA UR5, UR20, UR6, 0xc ;  /* 0x0000000614057291 */ /* 0x000fe4000f8e603f */
[----:B------:R-:W-:Y:S02]  /*0e20*/  USHF.R.U32.HI UR4, URZ, 0x4, UR4 ;  /* 0x000000043f047899 */ /* 0x000fe40008011604 */
[----:B------:R-:W-:Y:S02]  /*0e30*/  UIADD3 UR5, UR5, 0x8000, URZ ;  /* 0x0000800005057890 */ /* 0x000fe4000fffe03f */
[----:B------:R-:W-:Y:S02]  /*0e40*/  ULOP3.LUT UR4, UR4, 0x3fff, URZ, 0xc0, !UPT ;  /* 0x00003fff04047892 */ /* 0x000fe4000f8ec03f */
[----:B------:R-:W-:-:S02]  /*0e50*/  USHF.R.U32.HI UR5, URZ, 0x4, UR5 ;  /* 0x000000043f057899 */ /* 0x000fc40008011605 */
[----:B------:R-:W-:Y:S02]  /*0e60*/  UIADD3 UR16, UP0, UR7, UR4, URZ ;  /* 0x0000000407107290 */ /* 0x000fe4000ff1e03f */
[----:B------:R-:W-:Y:S02]  /*0e70*/  ULOP3.LUT UR4, UR5, 0x3fff, URZ, 0xc0, !UPT ;  /* 0x00003fff05047892 */ /* 0x000fe4000f8ec03f */
[----:B------:R-:W-:Y:S01]  /*0e80*/  UIADD3.X UR17, URZ, URZ, URZ, UP0, !UPT ;  /* 0x0000003f3f117290 */ /* 0x000fe200087fe43f */
[----:B------:R-:W-:Y:S01]  /*0e90*/  UMOV UR5, URZ ;  /* 0x0000003f00057c82 */ /* 0x000fe20008000000 */
[----:B------:R-:W-:-:S04]  /*0ea0*/  UIADD3 UR20, UR20, 0x1, URZ ;  /* 0x0000000114147890 */ /* 0x000fc8000fffe03f */
[----:B------:R-:W-:-:S04]  /*0eb0*/  UISETP.GE.AND UP0, UPT, UR20, 0x4, UPT ;  /* 0x000000041400788c */ /* 0x000fc8000bf06270 */
[----:B------:R-:W-:Y:S01]  /*0ec0*/  USEL UR20, UR20, URZ, !UP0 ;  /* 0x0000003f14147287 */ /* 0x000fe2000c000000 */
[----:B------:R-:W-:Y:S01]  /*0ed0*/  HGMMA.64x64x16.F32.BF16 R24, gdesc[UR12], R24, gsb0 ;  /* 0x00e000000c1879f0 */ /* 0x000fe20008001818 */
[----:B------:R-:W-:Y:S02]  /*0ee0*/  ULOP3.LUT UR12, UR16, 0x2000000, URZ, 0xfc, !UPT ;  /* 0x02000000100c7892 */ /* 0x000fe4000f8efc3f */
[----:B------:R-:W-:Y:S02]  /*0ef0*/  ULOP3.LUT UR14, UR4, 0x1000000, URZ, 0xfc, !UPT ;  /* 0x01000000040e7892 */ /* 0x000fe4000f8efc3f */
[----:B------:R-:W-:Y:S01]  /*0f00*/  ULOP3.LUT UR13, UR17, 0x80000020, URZ, 0xfc, !UPT ;  /* 0x80000020110d7892 */ /* 0x000fe2000f8efc3f */
[----:B------:R-:W-:Y:S01]  /*0f10*/  UMOV UR15, 0x80000020 ;  /* 0x80000020000f7882 */ /* 0x000fe20000000000 */
[----:B------:R-:W-:Y:S02]  /*0f20*/  WARPGROUP.DEPBAR.LE gsb0, 0x1 ;  /* 0x00008000000079c5 */ /* 0x000fe40000010100 */
[----:B------:R-:W-:Y:S06]  /*0f30*/  BAR.SYNC.DEFER_BLOCKING 0x0 ;  /* 0x0000000000007b1d */ /* 0x000fec0000010000 */
[----:B------:R-:W-:Y:S01]  /*0f40*/  @!PT LDS RZ, [RZ] ;  /* 0x00000000fffff984 */ /* 0x000fe20000000800 */
[----:B------:R-:W-:Y:S01]  /*0f50*/  @!PT LDS RZ, [RZ] ;  /* 0x00000000fffff984 */ /* 0x000fe20000000800 */
[----:B------:R-:W-:Y:S01]  /*0f60*/  @!PT LDS RZ, [RZ] ;  /* 0x00000000fffff984 */ /* 0x000fe20000000800 */
[----:B------:R2:W-:Y:S04]  /*0f70*/  LDGSTS.E.BYPASS.128 [R15], desc[UR18][R6.64], !P0 ;  /* 0x00000000060f7fae */ /* 0x0005e8000c101c52 */
[----:B------:R3:W-:Y:S04]  /*0f80*/  LDGSTS.E.BYPASS.128 [R23], desc[UR18][R8.64], !P0 ;  /* 0x0000000008177fae */ /* 0x0007e8000c101c52 */
[----:B------:R-:W0:Y:S01]  /*0f90*/  LDGDEPBAR ;  /* 0x00000000000079af */ /* 0x000e220000000000 */
[----:B--2---:R-:W-:-:S02]  /*0fa0*/  IMAD.MOV.U32 R15, RZ, RZ, R21 ;  /* 0x000000ffff0f7224 */ /* 0x004fc400078e0015 */
[----:B---3--:R-:W-:-:S03]  /*0fb0*/  IMAD R23, R20, 0x1000, R13 ;  /* 0x0000100014177824 */ /* 0x008fc600078e020d */
[----:B------:R2:W-:Y:S01]  /*0fc0*/  LDGSTS.E.BYPASS.128 [R19+0x8000], desc[UR18][R14.64], !P0 ;  /* 0x080000000e137fae */ /* 0x0005e2000c101c52 */
[----:B------:R-:W-:Y:S01]  /*0fd0*/  ISETP.GE.U32.AND P0, PT, R12, 0xba0, PT ;  /* 0x00000ba00c00780c */ /* 0x000fe20003f06070 */
[C---:B------:R-:W-:Y:S02]  /*0fe0*/  VIADD R12, R18.reuse, 0x60 ;  /* 0x00000060120c7836 */ /* 0x040fe40000000000 */
[----:B------:R-:W0:Y:S01]  /*0ff0*/  LDGDEPBAR ;  /* 0x00000000000079af */ /* 0x000e220000000000 */
[----:B------:R-:W-:Y:S01]  /*1000*/  VIADD R18, R18, 0x80 ;  /* 0x0000008012127836 */ /* 0x000fe20000000000 */
[C---:B--2---:R-:W-:Y:S01]  /*1010*/  LEA R19, R20.reuse, UR6, 0xd ;  /* 0x0000000614137c11 */ /* 0x044fe2000f8e68ff */
[----:B------:R-:W-:-:S04]  /*1020*/  VIADD R20, R20, 0x1 ;  /* 0x0000000114147836 */ /* 0x000fc80000000000 */
[--C-:B------:R-:W-:Y:S01]  /*1030*/  IMAD R21, R4, 0x2, R19.reuse ;  /* 0x0000000204157824 */ /* 0x100fe200078e0213 */
[----:B------:R-:W-:Y:S01]  /*1040*/  ISETP.GE.AND P1, PT, R20, 0x4, PT ;  /* 0x000000041400780c */ /* 0x000fe20003f26270 */
[----:B------:R-:W-:Y:S01]  /*1050*/  IMAD R19, R10, 0x2, R19 ;  /* 0x000000020a137824 */ /* 0x000fe200078e0213 */
[----:B------:R-:W-:-:S04]  /*1060*/  DEPBAR.LE SB0, 0x4 ;  /* 0x000081000000791a */ /* 0x000fc80000000000 */
[----:B------:R-:W-:Y:S06]  /*1070*/  BAR.SYNC.DEFER_BLOCKING 0x0 ;  /* 0x0000000000007b1d */ /* 0x000fec0000010000 */
[----:B------:R-:W-:-:S06]  /*1080*/  WARPGROUP.ARRIVE ;  /* 0x00000000000079c5 */ /* 0x000fcc0000000000 */
[----:B------:R-:W-:Y:S01]  /*1090*/  HGMMA.64x64x16.F32.BF16 R24, gdesc[UR12], R24 ;  /* 0x00e000000c1879f0 */ /* 0x000fe20008701818 */
[----:B------:R-:W-:Y:S02]  /*10a0*/  UIADD3.64 UR14, UR4, UR10, URZ ;  /* 0x0000000a040e7297 */ /* 0x000fe4000fffe03f */
[----:B------:R-:W-:Y:S02]  /*10b0*/  UIADD3.64 UR12, UR16, UR8, URZ ;  /* 0x00000008100c7297 */ /* 0x000fe4000fffe03f */
[----:B------:R-:W-:Y:S02]  /*10c0*/  ULEA UR4, UR20, UR6, 0xd ;  /* 0x0000000614047291 */ /* 0x000fe4000f8e683f */
[----:B------:R-:W-:Y:S02]  /*10d0*/  ULEA UR5, UR20, UR6, 0xc ;  /* 0x0000000614057291 */ /* 0x000fe4000f8e603f */
[----:B------:R-:W-:Y:S02]  /*10e0*/  USHF.R.U32.HI UR4, URZ, 0x4, UR4 ;  /* 0x000000043f047899 */ /* 0x000fe40008011604 */
[----:B------:R-:W-:-:S02]  /*10f0*/  UIADD3 UR5, UR5, 0x8000, URZ ;  /* 0x0000800005057890 */ /* 0x000fc4000fffe03f */
[----:B------:R-:W-:Y:S02]  /*1100*/  ULOP3.LUT UR4, UR4, 0x3fff, URZ, 0xc0, !UPT ;  /* 0x00003fff04047892 */ /* 0x000fe4000f8ec03f */
[----:B------:R-:W-:Y:S02]  /*1110*/  USHF.R.U32.HI UR5, URZ, 0x4, UR5 ;  /* 0x000000043f057899 */ /* 0x000fe40008011605 */
[----:B------:R-:W-:Y:S02]  /*1120*/  UIADD3 UR16, UP0, UR7, UR4, URZ ;  /* 0x0000000407107290 */ /* 0x000fe4000ff1e03f */
[----:B------:R-:W-:Y:S02]  /*1130*/  ULOP3.LUT UR4, UR5, 0x3fff, URZ, 0xc0, !UPT ;  /* 0x00003fff05047892 */ /* 0x000fe4000f8ec03f */
[----:B------:R-:W-:Y:S01]  /*1140*/  UIADD3.X UR17, URZ, URZ, URZ, UP0, !UPT ;  /* 0x0000003f3f117290 */ /* 0x000fe200087fe43f */
[----:B------:R-:W-:Y:S01]  /*1150*/  UMOV UR5, URZ ;  /* 0x0000003f00057c82 */ /* 0x000fe20008000000 */
[----:B------:R-:W-:Y:S01]  /*1160*/  HGMMA.64x64x16.F32.BF16 R24, gdesc[UR12], R24, gsb0 ;  /* 0x00e000000c1879f0 */ /* 0x000fe20008001818 */
[----:B------:R-:W-:-:S02]  /*1170*/  ULOP3.LUT UR12, UR16, 0x2000000, URZ, 0xfc, !UPT ;  /* 0x02000000100c7892 */ /* 0x000fc4000f8efc3f */
        /* <DEDUP_REMOVED lines=8> */
[----:B------:R-:W-:Y:S04]  /*1200*/  LDGSTS.E.BYPASS.128 [R21], desc[UR18][R6.64+0x40], !P0 ;  /* 0x0000004006157fae */ /* 0x000fe8000c101c52 */
[----:B------:R2:W-:Y:S04]  /*1210*/  LDGSTS.E.BYPASS.128 [R19], desc[UR18][R8.64+0x40], !P0 ;  /* 0x0000004008137fae */ /* 0x0005e8000c101c52 */
[----:B------:R-:W0:Y:S04]  /*1220*/  LDGDEPBAR ;  /* 0x00000000000079af */ /* 0x000e280000000000 */
[----:B------:R3:W-:Y:S01]  /*1230*/  LDGSTS.E.BYPASS.128 [R23+0x8000], desc[UR18][R14.64+0x40], !P0 ;  /* 0x080000400e177fae */ /* 0x0007e2000c101c52 */
[----:B------:R-:W-:-:S02]  /*1240*/  ISETP.GE.U32.AND P0, PT, R12, 0xba0, PT ;  /* 0x00000ba00c00780c */ /* 0x000fc40003f06070 */
[----:B------:R-:W-:Y:S01]  /*1250*/  SEL R12, R20, RZ, !P1 ;  /* 0x000000ff140c7207 */ /* 0x000fe20004800000 */
[----:B------:R-:W0:Y:S03]  /*1260*/  LDGDEPBAR ;  /* 0x00000000000079af */ /* 0x000e260000000000 */
[----:B--2---:R-:W-:-:S05]  /*1270*/  LEA R19, R12, UR6, 0xd ;  /* 0x000000060c137c11 */ /* 0x004fca000f8e68ff */
[----:B------:R-:W-:Y:S01]  /*1280*/  IMAD R21, R4, 0x2, R19 ;  /* 0x0000000204157824 */ /* 0x000fe200078e0213 */
[----:B------:R-:W-:Y:S01]  /*1290*/  LEA R19, R10, R19, 0x1 ;  /* 0x000000130a137211 */ /* 0x000fe200078e08ff */
[C---:B---3--:R-:W-:Y:S02]  /*12a0*/  IMAD R23, R12.reuse, 0x1000, R13 ;  /* 0x000010000c177824 */ /* 0x048fe400078e020d */
[----:B------:R-:W-:-:S05]  /*12b0*/  VIADD R12, R12, 0x1 ;  /* 0x000000010c0c7836 */ /* 0x000fca0000000000 */
[----:B------:R-:W-:-:S04]  /*12c0*/  ISETP.GE.AND P1, PT, R12, 0x4, PT ;  /* 0x000000040c00780c */ /* 0x000fc80003f26270 */
[----:B------:R-:W-:Y:S01]  /*12d0*/  SEL R20, R12, RZ, !P1 ;  /* 0x000000ff0c147207 */ /* 0x000fe20004800000 */
[----:B------:R-:W-:-:S04]  /*12e0*/  DEPBAR.LE SB0, 0x4 ;  /* 0x000081000000791a */ /* 0x000fc80000000000 */
[----:B------:R-:W-:Y:S01]  /*12f0*/  BAR.SYNC.DEFER_BLOCKING 0x0 ;  /* 0x0000000000007b1d */ /* 0x000fe20000010000 */
[----:B------:R-:W-:-:S05]  /*1300*/  IMAD R59, R20, 0x1000, R13 ;  /* 0x00001000143b7824 */ /* 0x000fca00078e020d */
[----:B------:R-:W-:-:S06]  /*1310*/  WARPGROUP.ARRIVE ;  /* 0x00000000000079c5 */ /* 0x000fcc0000000000 */
[----:B------:R-:W-:Y:S01]  /*1320*/  HGMMA.64x64x16.F32.BF16 R24, gdesc[UR12], R24 ;  /* 0x00e000000c1879f0 */ /* 0x000fe20008701818 */
[----:B------:R-:W-:Y:S02]  /*1330*/  UIADD3.64 UR14, UR4, UR10, URZ ;  /* 0x0000000a040e7297 */ /* 0x000fe4000fffe03f */
[----:B------:R-:W-:Y:S02]  /*1340*/  UIADD3.64 UR12, UR16, UR8, URZ ;  /* 0x00000008100c7297 */ /* 0x000fe4000fffe03f */
[----:B------:R-:W-:-:S04]  /*1350*/  UIADD3 UR4, UR20, 0x1, URZ ;  /* 0x0000000114047890 */ /* 0x000fc8000fffe03f */
[----:B------:R-:W-:-:S04]  /*1360*/  UISETP.GE.AND UP0, UPT, UR4, 0x4, UPT ;  /* 0x000000040400788c */ /* 0x000fc8000bf06270 */
        /* <DEDUP_REMOVED lines=10> */
[----:B------:R-:W-:Y:S02]  /*1410*/  UMOV UR5, URZ ;  /* 0x0000003f00057c82 */ /* 0x000fe40008000000 */
[----:B------:R-:W-:Y:S02]  /*1420*/  UIADD3.64 UR10, UR4, UR10, URZ ;  /* 0x0000000a040a7297 */ /* 0x000fe4000fffe03f */
[----:B------:R-:W-:Y:S01]  /*1430*/  UIADD3.64 UR8, UR16, UR8, URZ ;  /* 0x0000000810087297 */ /* 0x000fe2000fffe03f */
[----:B------:R-:W-:Y:S01]  /*1440*/  HGMMA.64x64x16.F32.BF16 R24, gdesc[UR12], R24, gsb0 ;  /* 0x00e000000c1879f0 */ /* 0x000fe20008001818 */
[----:B------:R-:W-:-:S02]  /*1450*/  ULOP3.LUT UR12, UR16, 0x2000000, URZ, 0xfc, !UPT ;  /* 0x02000000100c7892 */ /* 0x000fc4000f8efc3f */
[----:B------:R-:W-:Y:S02]  /*1460*/  ULOP3.LUT UR14, UR4, 0x1000000, URZ, 0xfc, !UPT ;  /* 0x01000000040e7892 */ /* 0x000fe4000f8efc3f */
[----:B------:R-:W-:Y:S01]  /*1470*/  ULOP3.LUT UR13, UR17, 0x80000020, URZ, 0xfc, !UPT ;  /* 0x80000020110d7892 */ /* 0x000fe2000f8efc3f */
[----:B------:R-:W-:Y:S01]  /*1480*/  UMOV UR15, 0x80000020 ;  /* 0x80000020000f7882 */ /* 0x000fe20000000000 */
[----:B------:R-:W-:Y:S01]  /*1490*/  UMOV UR4, UR20 ;  /* 0x0000001400047c82 */ /* 0x000fe20008000000 */
        /* <DEDUP_REMOVED lines=9> */
[----:B------:R-:W-:-:S03]  /*1530*/  ISETP.GE.U32.AND P0, PT, R18, 0xba0, PT ;  /* 0x00000ba01200780c */ /* 0x000fc60003f06070 */
[----:B------:R-:W0:Y:S01]  /*1540*/  LDGDEPBAR ;  /* 0x00000000000079af */ /* 0x000e220000000000 */
[----:B--2---:R-:W-:-:S05]  /*1550*/  LEA R19, R20, UR6, 0xd ;  /* 0x0000000614137c11 */ /* 0x004fca000f8e68ff */
[--C-:B------:R-:W-:Y:S02]  /*1560*/  IMAD R57, R10, 0x2, R19.reuse ;  /* 0x000000020a397824 */ /* 0x100fe400078e0213 */
[----:B---3--:R-:W-:Y:S01]  /*1570*/  IMAD R23, R4, 0x2, R19 ;  /* 0x0000000204177824 */ /* 0x008fe200078e0213 */
[----:B------:R-:W-:-:S04]  /*1580*/  DEPBAR.LE SB0, 0x4 ;  /* 0x000081000000791a */ /* 0x000fc80000000000 */
[----:B------:R-:W-:Y:S06]  /*1590*/  BAR.SYNC.DEFER_BLOCKING 0x0 ;  /* 0x0000000000007b1d */ /* 0x000fec0000010000 */
[----:B------:R-:W-:-:S06]  /*15a0*/  WARPGROUP.ARRIVE ;  /* 0x00000000000079c5 */ /* 0x000fcc0000000000 */
[----:B------:R-:W-:Y:S04]  /*15b0*/  HGMMA.64x64x16.F32.BF16 R24, gdesc[UR12], R24 ;  /* 0x00e000000c1879f0 */ /* 0x000fe80008701818 */
[----:B------:R-:W-:Y:S03]  /*15c0*/  HGMMA.64x64x16.F32.BF16 R24, gdesc[UR8], R24, gsb0 ;  /* 0x00e00000081879f0 */ /* 0x000fe60008001818 */
[----:B------:R-:W-:Y:S02]  /*15d0*/  WARPGROUP.DEPBAR.LE gsb0, 0x1 ;  /* 0x00008000000079c5 */ /* 0x000fe40000010100 */
[----:B------:R-:W-:Y:S06]  /*15e0*/  BAR.SYNC.DEFER_BLOCKING 0x0 ;  /* 0x0000000000007b1d */ /* 0x000fec0000010000 */
[----:B------:R-:W-:Y:S01]  /*15f0*/  @!PT LDS RZ, [RZ] ;  /* 0x00000000fffff984 */ /* 0x000fe20000000800 */
[----:B------:R-:W-:Y:S01]  /*1600*/  @!PT LDS RZ, [RZ] ;  /* 0x00000000fffff984 */ /* 0x000fe20000000800 */
[----:B------:R-:W-:Y:S01]  /*1610*/  @!PT LDS RZ, [RZ] ;  /* 0x00000000fffff984 */ /* 0x000fe20000000800 */
[----:B------:R2:W-:Y:S04]  /*1620*/  LDGSTS.E.BYPASS.128 [R23], desc[UR18][R6.64+0xc0], !P0 ;  /* 0x000000c006177fae */ /* 0x0005e8000c101c52 */
[----:B------:R3:W-:Y:S04]  /*1630*/  LDGSTS.E.BYPASS.128 [R57], desc[UR18][R8.64+0xc0], !P0 ;  /* 0x000000c008397fae */ /* 0x0007e8000c101c52 */
[----:B------:R-:W0:Y:S04]  /*1640*/  LDGDEPBAR ;  /* 0x00000000000079af */ /* 0x000e280000000000 */
[----:B------:R3:W-:Y:S01]  /*1650*/  LDGSTS.E.BYPASS.128 [R59+0x8000], desc[UR18][R14.64+0xc0], !P0 ;  /* 0x080000c00e3b7fae */ /* 0x0007e2000c101c52 */
[----:B------:R-:W-:-:S03]  /*1660*/  IADD3 R12, P0, R14, 0x100, RZ ;  /* 0x000001000e0c7810 */ /* 0x000fc60007f1e0ff */
[----:B------:R-:W0:Y:S02]  /*1670*/  LDGDEPBAR ;  /* 0x00000000000079af */ /* 0x000e240000000000 */
[----:B------:R-:W-:Y:S01]  /*1680*/  IMAD.X R21, RZ, RZ, R15, P0 ;  /* 0x000000ffff157224 */ /* 0x000fe200000e060f */
[----:B------:R-:W-:-:S05]  /*1690*/  IADD3 R16, P0, R8, 0x100, RZ ;  /* 0x0000010008107810 */ /* 0x000fca0007f1e0ff */
[----:B------:R-:W-:Y:S01]  /*16a0*/  IMAD.X R19, RZ, RZ, R9, P0 ;  /* 0x000000ffff137224 */ /* 0x000fe200000e0609 */
[----:B--2---:R-:W-:-:S05]  /*16b0*/  IADD3 R6, P0, R6, 0x100, RZ ;  /* 0x0000010006067810 */ /* 0x004fca0007f1e0ff */
[----:B------:R-:W-:Y:S01]  /*16c0*/  IMAD.X R7, RZ, RZ, R7, P0 ;  /* 0x000000ffff077224 */ /* 0x000fe200000e0607 */
[----:B------:R-:W-:-:S13]  /*16d0*/  ISETP.GE.U32.AND P0, PT, R18, 0xbe0, PT ;  /* 0x00000be01200780c */ /* 0x000fda0003f06070 */
[----:B---3--:R-:W-:Y:S05]  /*16e0*/  @!P0 BRA `(.L_x_0) ;  /* 0xfffffff000fc8947 */ /* 0x008fea000383ffff */
[----:B------:R-:W-:Y:S02]  /*16f0*/  WARPGROUP.DEPBAR.LE gsb0, 0x0 ;  /* 0x00008000000079c5 */ /* 0x000fe40000010000 */
[----:B------:R-:W-:Y:S01]  /*1700*/  LOP3.LUT R12, R17, 0x7, RZ, 0xc0, !PT ;  /* 0x00000007110c7812 */ /* 0x000fe200078ec0ff */
[----:B------:R-:W-:-:S04]  /*1710*/  DEPBAR.LE SB0, 0x0 ;  /* 0x000080000000791a */ /* 0x000fc80000000000 */
[----:B------:R-:W-:Y:S01]  /*1720*/  SHF.R.U32.HI R4, RZ, 0x2, R3 ;  /* 0x00000002ff047819 */ /* 0x000fe20000011603 */
[----:B------:R-:W-:Y:S01]  /*1730*/  IMAD.SHL.U32 R6, R3, 0x2, RZ ;  /* 0x0000000203067824 */ /* 0x000fe200078e00ff */
[----:B------:R-:W-:Y:S01]  /*1740*/  LOP3.LUT R17, R11, 0x38, R2, 0xf8, !PT ;  /* 0x000000380b117812 */ /* 0x000fe200078ef802 */
[----:B------:R-:W-:Y:S01]  /*1750*/  IMAD.SHL.U32 R7, R12, 0x10, RZ ;  /* 0x000000100c077824 */ /* 0x000fe200078e00ff */
[----:B------:R-:W-:Y:S02]  /*1760*/  SGXT.U32 R4, R4, 0x3 ;  /* 0x000000030404781a */ /* 0x000fe40000000000 */
[----:B------:R-:W-:Y:S02]  /*1770*/  CS2R R20, SRZ ;  /* 0x0000000000147805 */ /* 0x000fe4000001ff00 */
[----:B------:R-:W-:Y:S02]  /*1780*/  LOP3.LUT R6, R6, 0x6, RZ, 0xc0, !PT ;  /* 0x0000000606067812 */ /* 0x000fe400078ec0ff */
[----:B------:R-:W-:-:S02]  /*1790*/  CS2R R22, SRZ ;  /* 0x0000000000167805 */ /* 0x000fc4000001ff00 */
[----:B------:R-:W-:Y:S01]  /*17a0*/  LOP3.LUT R7, R7, R4, RZ, 0xfc, !PT ;  /* 0x0000000407077212 */ /* 0x000fe200078efcff */
[----:B------:R-:W-:Y:S01]  /*17b0*/  BAR.SYNC.DEFER_BLOCKING 0x0 ;  /* 0x0000000000007b1d */ /* 0x000fe20000010000 */
[----:B------:R-:W-:-:S03]  /*17c0*/  ISETP.GE.AND P0, PT, R17, 0xc00, PT ;  /* 0x00000c001100780c */ /* 0x000fc60003f06270 */
[----:B------:R-:W-:Y:S01]  /*17d0*/  IMAD R4, R7, 0x48, R6 ;  /* 0x0000004807047824 */ /* 0x000fe200078e0206 */
[----:B------:R-:W-:-:S03]  /*17e0*/  ISETP.LT.AND P3, PT, R0, R5, !P0 ;  /* 0x000000050000720c */ /* 0x000fc60004761270 */
[----:B------:R-:W2:Y:S01]  /*17f0*/  LDC.64 R6, c[0x0][0x210] ;  /* 0x00008400ff067b82 */ /* 0x000ea20000000a00 */
[----:B------:R-:W-:-:S05]  /*1800*/  LEA R8, R4, UR6, 0x2 ;  /* 0x0000000604087c11 */ /* 0x000fca000f8e10ff */
[----:B------:R3:W-:Y:S04]  /*1810*/  STS.64 [R8], R24 ;  /* 0x0000001808007388 */ /* 0x0007e80000000a00 */
[----:B------:R4:W-:Y:S01]  /*1820*/  STS.64 [R8+0x900], R26 ;  /* 0x0009001a08007388 */ /* 0x0009e20000000a00 */
[----:B--2---:R-:W-:-:S03]  /*1830*/  IMAD.WIDE R18, R17, 0x2, R6 ;  /* 0x0000000211127825 */ /* 0x004fc600078e0206 */
[----:B------:R-:W-:Y:S04]  /*1840*/  STS.64 [R8+0x20], R28 ;  /* 0x0000201c08007388 */ /* 0x000fe80000000a00 */
        /* <DEDUP_REMOVED lines=12> */
[----:B------:R2:W-:Y:S01]  /*1910*/  STS.64 [R8+0x9e0], R54 ;  /* 0x0009e03608007388 */ /* 0x0005e20000000a00 */
[----:B------:R-:W-:Y:S01]  /*1920*/  BAR.SYNC.DEFER_BLOCKING 0x0 ;  /* 0x0000000000007b1d */ /* 0x000fe20000010000 */
[----:B------:R-:W-:-:S04]  /*1930*/  LOP3.LUT R4, R0, 0x20, RZ, 0xfc, !PT ;  /* 0x0000002000047812 */ /* 0x000fc800078efcff */
[----:B------:R-:W-:Y:S02]  /*1940*/  ISETP.LT.AND P2, PT, R4, R5, !P0 ;  /* 0x000000050400720c */ /* 0x000fe40004741270 */
[----:B---3--:R-:W-:Y:S02]  /*1950*/  CS2R R24, SRZ ;  /* 0x0000000000187805 */ /* 0x008fe4000001ff00 */
[----:B----4-:R-:W-:Y:S01]  /*1960*/  CS2R R26, SRZ ;  /* 0x00000000001a7805 */ /* 0x010fe2000001ff00 */
[----:B------:R-:W3:Y:S08]  /*1970*/  @P3 LDG.E.EL.128 R20, desc[UR18][R18.64] ;  /* 0x0000001212143981 */ /* 0x000ef0000c2e1d00 */
[----:B------:R-:W4:Y:S01]  /*1980*/  @P2 LDG.E.EL.128 R24, desc[UR18][R18.64] ;  /* 0x0000001212182981 */ /* 0x000f22000c2e1d00 */
[----:B------:R-:W-:-:S02]  /*1990*/  LOP3.LUT R4, R0, 0x40, RZ, 0xfc, !PT ;  /* 0x0000004000047812 */ /* 0x000fc400078efcff */
[----:B--2---:R-:W-:Y:S02]  /*19a0*/  CS2R R8, SRZ ;  /* 0x0000000000087805 */ /* 0x004fe4000001ff00 */
[----:B------:R-:W-:Y:S02]  /*19b0*/  CS2R R10, SRZ ;  /* 0x00000000000a7805 */ /* 0x000fe4000001ff00 */
[----:B------:R-:W-:Y:S02]  /*19c0*/  ISETP.LT.AND P1, PT, R4, R5, !P0 ;  /* 0x000000050400720c */ /* 0x000fe40004721270 */
[----:B------:R-:W-:-:S04]  /*19d0*/  LOP3.LUT R4, R0, 0x60, RZ, 0xfc, !PT ;  /* 0x0000006000047812 */ /* 0x000fc800078efcff */
[----:B------:R-:W-:Y:S02]  /*19e0*/  ISETP.LT.AND P0, PT, R4, R5, !P0 ;  /* 0x000000050400720c */ /* 0x000fe40004701270 */
[----:B------:R-:W-:Y:S02]  /*19f0*/  CS2R R4, SRZ ;  /* 0x0000000000047805 */ /* 0x000fe4000001ff00 */
[----:B------:R-:W-:-:S03]  /*1a00*/  CS2R R6, SRZ ;  /* 0x0000000000067805 */ /* 0x000fc6000001ff00 */
[----:B------:R-:W2:Y:S06]  /*1a10*/  @P1 LDG.E.EL.128 R8, desc[UR18][R18.64] ;  /* 0x0000001212081981 */ /* 0x000eac000c2e1d00 */
[----:B------:R5:W2:Y:S01]  /*1a20*/  @P0 LDG.E.EL.128 R4, desc[UR18][R18.64] ;  /* 0x0000001212040981 */ /* 0x000aa2000c2e1d00 */
[----:B------:R-:W-:Y:S01]  /*1a30*/  SHF.R.U32.HI R3, RZ, 0x3, R3 ;  /* 0x00000003ff037819 */ /* 0x000fe20000011603 */
[----:B------:R-:W-:Y:S01]  /*1a40*/  IMAD.SHL.U32 R12, R12, 0x4, RZ ;  /* 0x000000040c0c7824 */ /* 0x000fe200078e00ff */
[----:B------:R-:W-:Y:S01]  /*1a50*/  LOP3.LUT R2, R2, 0x38, RZ, 0xc0, !PT ;  /* 0x0000003802027812 */ /* 0x000fe200078ec0ff */
[----:B------:R-:W-:Y:S01]  /*1a60*/  IMAD R0, R0, 0xc00, R17 ;  /* 0x00000c0000007824 */ /* 0x000fe200078e0211 */
[----:B------:R-:W-:-:S04]  /*1a70*/  SGXT.U32 R3, R3, 0x2 ;  /* 0x000000020303781a */ /* 0x000fc80000000000 */
[----:B------:R-:W-:-:S05]  /*1a80*/  LOP3.LUT R3, R12, R3, RZ, 0xfc, !PT ;  /* 0x000000030c037212 */ /* 0x000fca00078efcff */
[----:B------:R-:W-:-:S05]  /*1a90*/  IMAD R2, R3, 0x48, R2 ;  /* 0x0000004803027824 */ /* 0x000fca00078e0202 */
[----:B------:R-:W-:-:S05]  /*1aa0*/  LEA R46, R2, UR6, 0x2 ;  /* 0x00000006022e7c11 */ /* 0x000fca000f8e10ff */
[----:B------:R-:W3:Y:S04]  /*1ab0*/  LDS.128 R32, [R46] ;  /* 0x000000002e207984 */ /* 0x000ee80000000c00 */
[----:B------:R-:W3:Y:S04]  /*1ac0*/  LDS.128 R28, [R46+0x10] ;  /* 0x000010002e1c7984 */ /* 0x000ee80000000c00 */
[----:B------:R-:W2:Y:S04]  /*1ad0*/  LDS.128 R12, [R46+0x2400] ;  /* 0x002400002e0c7984 */ /* 0x000ea80000000c00 */
[----:B-----5:R-:W5:Y:S01]  /*1ae0*/  LDS.128 R16, [R46+0x2410] ;  /* 0x002410002e107984 */ /* 0x020f620000000c00 */
[C---:B---3--:R-:W-:Y:S01]  /*1af0*/  PRMT R38, R23.reuse, 0x7632, R38 ;  /* 0x0000763217267816 */ /* 0x048fe20000000026 */
[----:B------:R-:W-:Y:S01]  /*1b00*/  IMAD.U32 R39, R22, 0x10000, RZ ;  /* 0x0001000016277824 */ /* 0x000fe200078e00ff */
[C---:B------:R-:W-:Y:S01]  /*1b10*/  PRMT R2, R20.reuse, 0x7632, R2 ;  /* 0x0000763214027816 */ /* 0x040fe20000000002 */
[----:B------:R-:W-:Y:S01]  /*1b20*/  IMAD.U32 R41, R23, 0x10000, RZ ;  /* 0x0001000017297824 */ /* 0x000fe200078e00ff */
[----:B------:R-:W-:Y:S01]  /*1b30*/  SHF.L.U32 R3, R20, 0x10, RZ ;  /* 0x0000001014037819 */ /* 0x000fe200000006ff */
[----:B------:R-:W-:Y:S01]  /*1b40*/  IMAD.U32 R38, R38, 0x10000, RZ ;  /* 0x0001000026267824 */ /* 0x000fe200078e00ff */
[C---:B------:R-:W-:Y:S01]  /*1b50*/  PRMT R20, R21.reuse, 0x7632, R20 ;  /* 0x0000763215147816 */ /* 0x040fe20000000014 */
[----:B------:R-:W-:Y:S01]  /*1b60*/  IMAD.U32 R21, R21, 0x10000, RZ ;  /* 0x0001000015157824 */ /* 0x000fe200078e00ff */
[----:B------:R-:W-:Y:S01]  /*1b70*/  PRMT R37, R22, 0x7632, R37 ;  /* 0x0000763216257816 */ /* 0x000fe20000000025 */
[----:B------:R-:W-:-:S02]  /*1b80*/  IMAD.U32 R36, R2, 0x10000, RZ ;  /* 0x0001000002247824 */ /* 0x000fc400078e00ff */
[----:B-1----:R-:W-:Y:S01]  /*1b90*/  FADD R3, R32, R3 ;  /* 0x0000000320037221 */ /* 0x002fe20000000000 */
[----:B------:R-:W-:Y:S01]  /*1ba0*/  FADD R2, R34, R21 ;  /* 0x0000001522027221 */ /* 0x000fe20000000000 */
[----:B------:R-:W-:Y:S02]  /*1bb0*/  IMAD.U32 R32, R20, 0x10000, RZ ;  /* 0x0001000014207824 */ /* 0x000fe400078e00ff */
[----:B------:R-:W-:Y:S01]  /*1bc0*/  FADD R28, R28, R39 ;  /* 0x000000271c1c7221 */ /* 0x000fe20000000000 */
[----:B------:R-:W-:Y:S02]  /*1bd0*/  IMAD.U32 R34, R37, 0x10000, RZ ;  /* 0x0001000025227824 */ /* 0x000fe400078e00ff */
[--C-:B------:R-:W-:Y:S01]  /*1be0*/  FADD R31, R31, R38.reuse ;  /* 0x000000261f1f7221 */ /* 0x100fe20000000000 */
[----:B------:R-:W1:Y:S01]  /*1bf0*/  LDS.128 R20, [R46+0x4800] ;  /* 0x004800002e147984 */ /* 0x000e620000000c00 */
[C---:B----4-:R-:W-:Y:S01]  /*1c00*/  PRMT R38, R24.reuse, 0x7632, R38 ;  /* 0x0000763218267816 */ /* 0x050fe20000000026 */
[----:B------:R-:W-:Y:S01]  /*1c10*/  IMAD.U32 R39, R24, 0x10000, RZ ;  /* 0x0001000018277824 */ /* 0x000fe200078e00ff */
[----:B------:R-:W-:Y:S01]  /*1c20*/  PRMT R24, R25, 0x7632, R24 ;  /* 0x0000763219187816 */ /* 0x000fe20000000018 */
[----:B------:R-:W-:Y:S01]  /*1c30*/  FADD R36, R33, R36 ;  /* 0x0000002421247221 */ /* 0x000fe20000000000 */
[----:B------:R-:W-:Y:S01]  /*1c40*/  FADD R37, R35, R32 ;  /* 0x0000002023257221 */ /* 0x000fe20000000000 */
[----:B------:R-:W-:Y:S01]  /*1c50*/  FADD R29, R29, R34 ;  /* 0x000000221d1d7221 */ /* 0x000fe20000000000 */
[----:B------:R-:W-:Y:S01]  /*1c60*/  FADD R30, R30, R41 ;  /* 0x000000291e1e7221 */ /* 0x000fe20000000000 */
[----:B------:R-:W3:Y:S01]  /*1c70*/  LDS.128 R32, [R46+0x4810] ;  /* 0x004810002e207984 */ /* 0x000ee20000000c00 */
[----:B------:R-:W-:Y:S01]  /*1c80*/  IMAD.U32 R41, R25, 0x10000, RZ ;  /* 0x0001000019297824 */ /* 0x000fe200078e00ff */
[C---:B------:R-:W-:Y:S01]  /*1c90*/  PRMT R42, R26.reuse, 0x7632, R42 ;  /* 0x000076321a2a7816 */ /* 0x040fe2000000002a */
[----:B------:R-:W-:Y:S01]  /*1ca0*/  IMAD.U32 R45, R26, 0x10000, RZ ;  /* 0x000100001a2d7824 */ /* 0x000fe200078e00ff */
[C---:B------:R-:W-:Y:S01]  /*1cb0*/  PRMT R43, R27.reuse, 0x7632, R43 ;  /* 0x000076321b2b7816 */ /* 0x040fe2000000002b */
[----:B------:R-:W-:Y:S01]  /*1cc0*/  IMAD.U32 R47, R27, 0x10000, RZ ;  /* 0x000100001b2f7824 */ /* 0x000fe200078e00ff */
[----:B------:R-:W-:Y:S01]  /*1cd0*/  SHF.L.U32 R40, R38, 0x10, RZ ;  /* 0x0000001026287819 */ /* 0x000fe200000006ff */
[----:B------:R-:W-:-:S02]  /*1ce0*/  IMAD.U32 R44, R24, 0x10000, RZ ;  /* 0x00010000182c7824 */ /* 0x000fc400078e00ff */
[----:B--2---:R-:W-:Y:S01]  /*1cf0*/  FADD R38, R14, R41 ;  /* 0x000000290e267221 */ /* 0x004fe20000000000 */
[----:B------:R-:W2:Y:S01]  /*1d00*/  LDS.128 R24, [R46+0x6c00] ;  /* 0x006c00002e187984 */ /* 0x000ea20000000c00 */
[----:B------:R-:W-:Y:S01]  /*1d10*/  FADD R39, R12, R39 ;  /* 0x000000270c277221 */ /* 0x000fe20000000000 */
[----:B------:R-:W-:Y:S01]  /*1d20*/  FADD R41, R15, R44 ;  /* 0x0000002c0f297221 */ /* 0x000fe20000000000 */
[----:B------:R-:W-:Y:S02]  /*1d30*/  IMAD.U32 R44, R42, 0x10000, RZ ;  /* 0x000100002a2c7824 */ /* 0x000fe400078e00ff */
[----:B------:R-:W-:Y:S01]  /*1d40*/  FADD R40, R13, R40 ;  /* 0x000000280d287221 */ /* 0x000fe20000000000 */
[----:B-----5:R-:W-:Y:S01]  /*1d50*/  FADD R42, R16, R45 ;  /* 0x0000002d102a7221 */ /* 0x020fe20000000000 */
[----:B------:R-:W-:Y:S01]  /*1d60*/  IMAD.U32 R48, R43, 0x10000, RZ ;  /* 0x000100002b307824 */ /* 0x000fe200078e00ff */
[----:B------:R-:W4:Y:S01]  /*1d70*/  LDS.128 R12, [R46+0x6c10] ;  /* 0x006c10002e0c7984 */ /* 0x000f220000000c00 */
[----:B------:R-:W-:Y:S01]  /*1d80*/  FADD R45, R17, R44 ;  /* 0x0000002c112d7221 */ /* 0x000fe20000000000 */
[C---:B------:R-:W-:Y:S01]  /*1d90*/  PRMT R16, R8.reuse, 0x7632, R16 ;  /* 0x0000763208107816 */ /* 0x040fe20000000010 */
[----:B------:R-:W-:Y:S01]  /*1da0*/  IMAD.U32 R17, R8, 0x10000, RZ ;  /* 0x0001000008117824 */ /* 0x000fe200078e00ff */
[----:B------:R-:W-:Y:S01]  /*1db0*/  PRMT R8, R9, 0x7632, R8 ;  /* 0x0000763209087816 */ /* 0x000fe20000000008 */
[----:B------:R-:W-:Y:S01]  /*1dc0*/  FADD R44, R19, R48 ;  /* 0x00000030132c7221 */ /* 0x000fe20000000000 */
[----:B------:R-:W-:Y:S01]  /*1dd0*/  IMAD.U32 R19, R9, 0x10000, RZ ;  /* 0x0001000009137824 */ /* 0x000fe200078e00ff */
[----:B------:R-:W-:Y:S01]  /*1de0*/  PRMT R9, R10, 0x7632, R9 ;  /* 0x000076320a097816 */ /* 0x000fe20000000009 */
[----:B------:R-:W-:-:S02]  /*1df0*/  IMAD.U32 R16, R16, 0x10000, RZ ;  /* 0x0001000010107824 */ /* 0x000fc400078e00ff */
[----:B------:R-:W-:Y:S01]  /*1e00*/  FADD R43, R18, R47 ;  /* 0x0000002f122b7221 */ /* 0x000fe20000000000 */
[----:B------:R-:W-:Y:S01]  /*1e10*/  IMAD.U32 R8, R8, 0x10000, RZ ;  /* 0x0001000008087824 */ /* 0x000fe200078e00ff */
[----:B------:R-:W-:Y:S01]  /*1e20*/  F2FP.BF16.F32.PACK_AB R18, R45, R42 ;  /* 0x0000002a2d12723e */ /* 0x000fe200000010ff */
[----:B------:R-:W-:Y:S01]  /*1e30*/  IMAD.U32 R47, R10, 0x10000, RZ ;  /* 0x000100000a2f7824 */ /* 0x000fe200078e00ff */
[C---:B------:R-:W-:Y:S01]  /*1e40*/  PRMT R10, R11.reuse, 0x7632, R10 ;  /* 0x000076320b0a7816 */ /* 0x040fe2000000000a */
[----:B------:R-:W-:Y:S02]  /*1e50*/  IMAD.U32 R11, R11, 0x10000, RZ ;  /* 0x000100000b0b7824 */ /* 0x000fe400078e00ff */
[----:B-1----:R-:W-:Y:S01]  /*1e60*/  FADD R21, R21, R16 ;  /* 0x0000001015157221 */ /* 0x002fe20000000000 */
[----:B------:R-:W-:Y:S02]  /*1e70*/  IMAD.U32 R16, R9, 0x10000, RZ ;  /* 0x0001000009107824 */ /* 0x000fe400078e00ff */
[--C-:B------:R-:W-:Y:S01]  /*1e80*/  FADD R23, R23, R8.reuse ;  /* 0x0000000817177221 */ /* 0x100fe20000000000 */
[----:B------:R-:W-:Y:S01]  /*1e90*/  PRMT R8, R4, 0x7632, R8 ;  /* 0x0000763204087816 */ /* 0x000fe20000000008 */
[----:B------:R-:W-:Y:S01]  /*1ea0*/  FADD R20, R20, R17 ;  /* 0x0000001114147221 */ /* 0x000fe20000000000 */
[----:B------:R-:W-:Y:S01]  /*1eb0*/  SHF.L.U32 R9, R4, 0x10, RZ ;  /* 0x0000001004097819 */ /* 0x000fe200000006ff */
[----:B------:R-:W-:Y:S01]  /*1ec0*/  IMAD.U32 R17, R6, 0x10000, RZ ;  /* 0x0001000006117824 */ /* 0x000fe200078e00ff */
[C---:B------:R-:W-:Y:S01]  /*1ed0*/  PRMT R4, R5.reuse, 0x7632, R4 ;  /* 0x0000763205047816 */ /* 0x040fe20000000004 */
[----:B---3--:R-:W-:Y:S01]  /*1ee0*/  FADD R34, R34, R11 ;  /* 0x0000000b22227221 */ /* 0x008fe20000000000 */
[----:B------:R-:W-:Y:S01]  /*1ef0*/  IMAD.U32 R11, R5, 0x10000, RZ ;  /* 0x00010000050b7824 */ /* 0x000fe200078e00ff */
[----:B------:R-:W-:Y:S01]  /*1f00*/  PRMT R5, R6, 0x7632, R5 ;  /* 0x0000763206057816 */ /* 0x000fe20000000005 */
[----:B------:R-:W-:-:S02]  /*1f10*/  IMAD.U32 R6, R8, 0x10000, RZ ;  /* 0x0001000008067824 */ /* 0x000fc400078e00ff */
[----:B------:R-:W-:Y:S01]  /*1f20*/  FADD R33, R33, R16 ;  /* 0x0000001021217221 */ /* 0x000fe20000000000 */
[----:B------:R-:W-:Y:S02]  /*1f30*/  IMAD.U32 R10, R10, 0x10000, RZ ;  /* 0x000100000a0a7824 */ /* 0x000fe400078e00ff */
[----:B------:R-:W-:Y:S01]  /*1f40*/  FADD R22, R22, R19 ;  /* 0x0000001316167221 */ /* 0x000fe20000000000 */
[----:B------:R-:W-:Y:S02]  /*1f50*/  IMAD.U32 R4, R4, 0x10000, RZ ;  /* 0x0001000004047824 */ /* 0x000fe400078e00ff */
[----:B------:R-:W-:Y:S01]  /*1f60*/  FADD R32, R32, R47 ;  /* 0x0000002f20207221 */ /* 0x000fe20000000000 */
[----:B--2---:R-:W-:Y:S01]  /*1f70*/  FADD R24, R24, R9 ;  /* 0x0000000918187221 */ /* 0x004fe20000000000 */
[--C-:B------:R-:W-:Y:S01]  /*1f80*/  FADD R35, R35, R10.reuse ;  /* 0x0000000a23237221 */ /* 0x100fe20000000000 */
[----:B------:R-:W1:Y:S01]  /*1f90*/  LDC.64 R8, c[0x0][0x228] ;  /* 0x00008a00ff087b82 */ /* 0x000e620000000a00 */
[C---:B------:R-:W-:Y:S01]  /*1fa0*/  PRMT R10, R7.reuse, 0x7632, R10 ;  /* 0x00007632070a7816 */ /* 0x040fe2000000000a */
[----:B------:R-:W-:-:S02]  /*1fb0*/  IMAD.U32 R7, R7, 0x10000, RZ ;  /* 0x0001000007077824 */ /* 0x000fc400078e00ff */
[----:B------:R-:W-:Y:S01]  /*1fc0*/  FADD R26, R26, R11 ;  /* 0x0000000b1a1a7221 */ /* 0x000fe20000000000 */
[----:B------:R-:W-:Y:S02]  /*1fd0*/  IMAD.U32 R16, R5, 0x10000, RZ ;  /* 0x0001000005107824 */ /* 0x000fe400078e00ff */
[----:B------:R-:W-:Y:S01]  /*1fe0*/  FADD R25, R25, R6 ;  /* 0x0000000619197221 */ /* 0x000fe20000000000 */
[----:B------:R-:W-:Y:S01]  /*1ff0*/  F2FP.BF16.F32.PACK_AB R6, R29, R28 ;  /* 0x0000001c1d06723e */ /* 0x000fe200000010ff */
[----:B------:R-:W-:Y:S02]  /*2000*/  VIADD R11, R0, 0x18000 ;  /* 0x00018000000b7836 */ /* 0x000fe40000000000 */
[----:B------:R-:W-:Y:S01]  /*2010*/  FADD R27, R27, R4 ;  /* 0x000000041b1b7221 */ /* 0x000fe20000000000 */
[----:B----4-:R-:W-:Y:S01]  /*2020*/  FADD R14, R14, R7 ;  /* 0x000000070e0e7221 */ /* 0x010fe20000000000 */
[----:B------:R-:W-:Y:S01]  /*2030*/  VIADD R29, R0, 0x30000 ;  /* 0x00030000001d7836 */ /* 0x000fe20000000000 */
[----:B------:R-:W-:Y:S01]  /*2040*/  F2FP.BF16.F32.PACK_AB R4, R36, R3 ;  /* 0x000000032404723e */ /* 0x000fe200000010ff */
[----:B------:R-:W-:Y:S01]  /*2050*/  FADD R12, R12, R17 ;  /* 0x000000110c0c7221 */ /* 0x000fe20000000000 */
[----:B------:R-:W-:Y:S01]  /*2060*/  F2FP.BF16.F32.PACK_AB R5, R37, R2 ;  /* 0x000000022505723e */ /* 0x000fe200000010ff */
[----:B------:R-:W-:Y:S01]  /*2070*/  FADD R13, R13, R16 ;  /* 0x000000100d0d7221 */ /* 0x000fe20000000000 */
[----:B------:R-:W-:Y:S01]  /*2080*/  F2FP.BF16.F32.PACK_AB R7, R31, R30 ;  /* 0x0000001e1f07723e */ /* 0x000fe200000010ff */
[----:B------:R-:W-:Y:S01]  /*2090*/  IMAD.U32 R30, R10, 0x10000, RZ ;  /* 0x000100000a1e7824 */ /* 0x000fe200078e00ff */
[----:B------:R-:W-:Y:S01]  /*20a0*/  F2FP.BF16.F32.PACK_AB R20, R21, R20 ;  /* 0x000000141514723e */ /* 0x000fe200000010ff */
[----:B------:R-:W-:Y:S01]  /*20b0*/  VIADD R31, R0, 0x48000 ;  /* 0x00048000001f7836 */ /* 0x000fe20000000000 */
[----:B------:R-:W-:Y:S01]  /*20c0*/  F2FP.BF16.F32.PACK_AB R16, R40, R39 ;  /* 0x000000272810723e */ /* 0x000fe200000010ff */
[----:B------:R-:W-:Y:S01]  /*20d0*/  FADD R15, R15, R30 ;  /* 0x0000001e0f0f7221 */ /* 0x000fe20000000000 */
[----:B------:R-:W-:-:S02]  /*20e0*/  F2FP.BF16.F32.PACK_AB R17, R41, R38 ;  /* 0x000000262911723e */ /* 0x000fc400000010ff */
[----:B------:R-:W-:Y:S01]  /*20f0*/  F2FP.BF16.F32.PACK_AB R19, R44, R43 ;  /* 0x0000002b2c13723e */ /* 0x000fe200000010ff */
[--C-:B-1----:R-:W-:Y:S01]  /*2100*/  IMAD.WIDE R2, R0, 0x2, R8.reuse ;  /* 0x0000000200027825 */ /* 0x102fe200078e0208 */
[----:B------:R-:W-:Y:S02]  /*2110*/  F2FP.BF16.F32.PACK_AB R21, R23, R22 ;  /* 0x000000161715723e */ /* 0x000fe400000010ff */
[----:B------:R-:W-:Y:S01]  /*2120*/  F2FP.BF16.F32.PACK_AB R22, R33, R32 ;  /* 0x000000202116723e */ /* 0x000fe200000010ff */
[--C-:B------:R-:W-:Y:S01]  /*2130*/  IMAD.WIDE R10, R11, 0x2, R8.reuse ;  /* 0x000000020b0a7825 */ /* 0x100fe200078e0208 */
[----:B------:R-:W-:Y:S01]  /*2140*/  F2FP.BF16.F32.PACK_AB R23, R35, R34 ;  /* 0x000000222317723e */ /* 0x000fe200000010ff */
[----:B------:R1:W-:Y:S01]  /*2150*/  @P3 STG.E.128 desc[UR18][R2.64], R4 ;  /* 0x0000000402003986 */ /* 0x0003e2000c101d12 */
[----:B------:R-:W-:Y:S01]  /*2160*/  F2FP.BF16.F32.PACK_AB R24, R25, R24 ;  /* 0x000000181918723e */ /* 0x000fe200000010ff */
[--C-:B------:R-:W-:Y:S01]  /*2170*/  IMAD.WIDE R28, R29, 0x2, R8.reuse ;  /* 0x000000021d1c7825 */ /* 0x100fe200078e0208 */
[----:B------:R-:W-:Y:S01]  /*2180*/  F2FP.BF16.F32.PACK_AB R25, R27, R26 ;  /* 0x0000001a1b19723e */ /* 0x000fe200000010ff */
[----:B------:R1:W-:Y:S01]  /*2190*/  @P2 STG.E.128 desc[UR18][R10.64], R16 ;  /* 0x000000100a002986 */ /* 0x0003e2000c101d12 */
[----:B------:R-:W-:Y:S01]  /*21a0*/  F2FP.BF16.F32.PACK_AB R26, R13, R12 ;  /* 0x0000000c0d1a723e */ /* 0x000fe200000010ff */
[----:B------:R-:W-:Y:S01]  /*21b0*/  IMAD.WIDE R8, R31, 0x2, R8 ;  /* 0x000000021f087825 */ /* 0x000fe200078e0208 */
[----:B------:R-:W-:Y:S01]  /*21c0*/  F2FP.BF16.F32.PACK_AB R27, R15, R14 ;  /* 0x0000000e0f1b723e */ /* 0x000fe200000010ff */
[----:B------:R1:W-:Y:S01]  /*21d0*/  @P1 STG.E.128 desc[UR18][R28.64], R20 ;  /* 0x000000141c001986 */ /* 0x0003e2000c101d12 */
[----:B------:R-:W-:Y:S05]  /*21e0*/  @!P0 EXIT ;  /* 0x000000000000894d */ /* 0x000fea0003800000 */
[----:B------:R-:W-:Y:S01]  /*21f0*/  STG.E.128 desc[UR18][R8.64], R24 ;  /* 0x0000001808007986 */ /* 0x000fe2000c101d12 */
[----:B------:R-:W-:Y:S05]  /*2200*/  EXIT ;  /* 0x000000000000794d */ /* 0x000fea0003800000 */
.L_x_1:
[----:B------:R-:W-:-:S00]  /*2210*/  BRA `(.L_x_1) ;  /* 0xfffffffc00fc7947 */ /* 0x000fc0000383ffff */
[----:B------:R-:W-:-:S00]  /*2220*/  NOP ;  /* 0x0000000000007918 */ /* 0x000fc00000000000 */
        /* <DEDUP_REMOVED lines=13> */
.L_x_2:


//--------------------- .nv.shared.triton_mm      --------------------------
	.section	.nv.shared.triton_mm,"aw",@nobits
	.sectionflags	@""
	.align	16
	.zero		1024


//--------------------- .nv.constant0.triton_mm   --------------------------
	.section	.nv.constant0.triton_mm,"a",@progbits
	.sectionflags	@""
	.align	4
.nv.constant0.triton_mm:
	.zero		564
